	.target	sm_90a

	.elftype	@"ET_EXEC"


//--------------------- .note.nv.tkinfo           --------------------------
	.section	.note.nv.tkinfo,"",@"SHT_NOTE"
	.sectionflags	@"SHF_NOTE_NV_TKINFO"
	.tkinfo
        /*0018*/ 	.word	0x00000002
        /*0030*/ 	.string	""
        /*0030*/ 	.string	"ptxas"
        /*0030*/ 	.string	"Cuda compilation tools, release 13.0, V13.0.88"
        /*0030*/ 	.string	"Build cuda_13.0.r13.0/compiler.36424714_0"
        /*0030*/ 	.string	"-arch sm_90a -m 64 "



//--------------------- .note.nv.cuinfo           --------------------------
	.section	.note.nv.cuinfo,"",@"SHT_NOTE"
	.sectionflags	@"SHF_NOTE_NV_CUINFO"
        /*0018*/ 	.short	0x0002
        /*001a*/ 	.short	0x005a
        /*001c*/ 	.short	0x0082
	.zero		2


//--------------------- .nv.info                  --------------------------
	.section	.nv.info,"",@"SHT_CUDA_INFO"
	.align	4


	//----- nvinfo : EIATTR_REGCOUNT
	.align		4
        /*0000*/ 	.byte	0x04, 0x2f
        /*0002*/ 	.short	(.L_15 - .L_14)
	.align		4
.L_14:
        /*0004*/ 	.word	index@(_ZN7cutlass13device_kernelINS_4gemm6kernel13GemmUniversalIN4cute5tupleIJiiiiEEENS1_10collective13CollectiveMmaINS1_34MainloopSm90TmaGmmaWarpSpecializedILi3ENS5_IJNS4_1CILi2EEESB_NSA_ILi1EEEEEENS1_32KernelTmaWarpSpecializedPingpongEEENS5_IJNSA_ILi64EEENSA_ILi256EEENSA_ILi128EEEEEENS_10tfloat32_tENS5_IJlSC_lEEESK_SL_NS4_8TiledMMAINS4_8MMA_AtomIJNS4_4SM904GMMA30MMA_64x256x8_F32TF32TF32_SS_TNILNSP_7ScaleInE1ELSR_1EEEEEENS4_6LayoutINS5_IJSC_SC_SC_EEENS5_IJNSA_ILi0EEESW_SW_EEEEENS5_IJNS4_10UnderscoreESZ_SZ_EEEEENS4_23SM90_TMA_LOAD_MULTICASTENS4_14ComposedLayoutINS4_7SwizzleILi3ELi4ELi3EEENS4_18smem_ptr_flag_bitsILi32EEENSU_INS5_IJNSA_ILi8EEENSA_ILi32EEEEEENS5_IJS19_SC_EEEEEEEvNS4_8identityES12_S1D_vS1E_EENS_8epilogue10collective6detail29Sm90TmaWarpSpecializedAdapterINS1H_15DefaultEpilogueISK_SL_SL_NS1G_6thread17LinearCombinationISK_Li1EffLNS1L_9ScaleType4KindE0ELNS_15FloatRoundStyleE2ESK_EENS1_15EpilogueDefaultEEEEEvvEEEEvNT_6ParamsE)
        /*0008*/ 	.word	0x000000a8


	//----- nvinfo : EIATTR_FRAME_SIZE
	.align		4
.L_15:
        /*000c*/ 	.byte	0x04, 0x11
        /*000e*/ 	.short	(.L_17 - .L_16)
	.align		4
.L_16:
        /*0010*/ 	.word	index@(_ZN7cutlass13device_kernelINS_4gemm6kernel13GemmUniversalIN4cute5tupleIJiiiiEEENS1_10collective13CollectiveMmaINS1_34MainloopSm90TmaGmmaWarpSpecializedILi3ENS5_IJNS4_1CILi2EEESB_NSA_ILi1EEEEEENS1_32KernelTmaWarpSpecializedPingpongEEENS5_IJNSA_ILi64EEENSA_ILi256EEENSA_ILi128EEEEEENS_10tfloat32_tENS5_IJlSC_lEEESK_SL_NS4_8TiledMMAINS4_8MMA_AtomIJNS4_4SM904GMMA30MMA_64x256x8_F32TF32TF32_SS_TNILNSP_7ScaleInE1ELSR_1EEEEEENS4_6LayoutINS5_IJSC_SC_SC_EEENS5_IJNSA_ILi0EEESW_SW_EEEEENS5_IJNS4_10UnderscoreESZ_SZ_EEEEENS4_23SM90_TMA_LOAD_MULTICASTENS4_14ComposedLayoutINS4_7SwizzleILi3ELi4ELi3EEENS4_18smem_ptr_flag_bitsILi32EEENSU_INS5_IJNSA_ILi8EEENSA_ILi32EEEEEENS5_IJS19_SC_EEEEEEEvNS4_8identityES12_S1D_vS1E_EENS_8epilogue10collective6detail29Sm90TmaWarpSpecializedAdapterINS1H_15DefaultEpilogueISK_SL_SL_NS1G_6thread17LinearCombinationISK_Li1EffLNS1L_9ScaleType4KindE0ELNS_15FloatRoundStyleE2ESK_EENS1_15EpilogueDefaultEEEEEvvEEEEvNT_6ParamsE)
        /*0014*/ 	.word	0x00000008


	//----- nvinfo : EIATTR_MIN_STACK_SIZE
	.align		4
.L_17:
        /*0018*/ 	.byte	0x04, 0x12
        /*001a*/ 	.short	(.L_19 - .L_18)
	.align		4
.L_18:
        /*001c*/ 	.word	index@(_ZN7cutlass13device_kernelINS_4gemm6kernel13GemmUniversalIN4cute5tupleIJiiiiEEENS1_10collective13CollectiveMmaINS1_34MainloopSm90TmaGmmaWarpSpecializedILi3ENS5_IJNS4_1CILi2EEESB_NSA_ILi1EEEEEENS1_32KernelTmaWarpSpecializedPingpongEEENS5_IJNSA_ILi64EEENSA_ILi256EEENSA_ILi128EEEEEENS_10tfloat32_tENS5_IJlSC_lEEESK_SL_NS4_8TiledMMAINS4_8MMA_AtomIJNS4_4SM904GMMA30MMA_64x256x8_F32TF32TF32_SS_TNILNSP_7ScaleInE1ELSR_1EEEEEENS4_6LayoutINS5_IJSC_SC_SC_EEENS5_IJNSA_ILi0EEESW_SW_EEEEENS5_IJNS4_10UnderscoreESZ_SZ_EEEEENS4_23SM90_TMA_LOAD_MULTICASTENS4_14ComposedLayoutINS4_7SwizzleILi3ELi4ELi3EEENS4_18smem_ptr_flag_bitsILi32EEENSU_INS5_IJNSA_ILi8EEENSA_ILi32EEEEEENS5_IJS19_SC_EEEEEEEvNS4_8identityES12_S1D_vS1E_EENS_8epilogue10collective6detail29Sm90TmaWarpSpecializedAdapterINS1H_15DefaultEpilogueISK_SL_SL_NS1G_6thread17LinearCombinationISK_Li1EffLNS1L_9ScaleType4KindE0ELNS_15FloatRoundStyleE2ESK_EENS1_15EpilogueDefaultEEEEEvvEEEEvNT_6ParamsE)
        /*0020*/ 	.word	0x00000008
.L_19:


//--------------------- .nv.compat                --------------------------
	.section	.nv.compat,"",@"SHT_CUDA_COMPAT_INFO"
	.align	4
        /*0000*/ 	.byte	0x02, 0x09, 0x01, 0x00, 0x02, 0x02, 0x04, 0x00, 0x02, 0x05, 0x05, 0x00, 0x03, 0x07, 0x01, 0x01
        /*0010*/ 	.byte	0x02, 0x03, 0x01, 0x00, 0x02, 0x06, 0x01, 0x00, 0x04, 0x0b, 0x08, 0x00, 0x00, 0x00, 0x00, 0x00
        /*0020*/ 	.byte	0x00, 0x00, 0x00, 0x00


//--------------------- .nv.info._ZN7cutlass13device_kernelINS_4gemm6kernel13GemmUniversalIN4cute5tupleIJiiiiEEENS1_10collective13CollectiveMmaINS1_34MainloopSm90TmaGmmaWarpSpecializedILi3ENS5_IJNS4_1CILi2EEESB_NSA_ILi1EEEEEENS1_32KernelTmaWarpSpecializedPingpongEEENS5_IJNSA_ILi64EEENSA_ILi256EEENSA_ILi128EEEEEENS_10tfloat32_tENS5_IJlSC_lEEESK_SL_NS4_8TiledMMAINS4_8MMA_AtomIJNS4_4SM904GMMA30MMA_64x256x8_F32TF32TF32_SS_TNILNSP_7ScaleInE1ELSR_1EEEEEENS4_6LayoutINS5_IJSC_SC_SC_EEENS5_IJNSA_ILi0EEESW_SW_EEEEENS5_IJNS4_10UnderscoreESZ_SZ_EEEEENS4_23SM90_TMA_LOAD_MULTICASTENS4_14ComposedLayoutINS4_7SwizzleILi3ELi4ELi3EEENS4_18smem_ptr_flag_bitsILi32EEENSU_INS5_IJNSA_ILi8EEENSA_ILi32EEEEEENS5_IJS19_SC_EEEEEEEvNS4_8identityES12_S1D_vS1E_EENS_8epilogue10collective6detail29Sm90TmaWarpSpecializedAdapterINS1H_15DefaultEpilogueISK_SL_SL_NS1G_6thread17LinearCombinationISK_Li1EffLNS1L_9ScaleType4KindE0ELNS_15FloatRoundStyleE2ESK_EENS1_15EpilogueDefaultEEEEEvvEEEEvNT_6ParamsE --------------------------
	.section	.nv.info._ZN7cutlass13device_kernelINS_4gemm6kernel13GemmUniversalIN4cute5tupleIJiiiiEEENS1_10collective13CollectiveMmaINS1_34MainloopSm90TmaGmmaWarpSpecializedILi3ENS5_IJNS4_1CILi2EEESB_NSA_ILi1EEEEEENS1_32KernelTmaWarpSpecializedPingpongEEENS5_IJNSA_ILi64EEENSA_ILi256EEENSA_ILi128EEEEEENS_10tfloat32_tENS5_IJlSC_lEEESK_SL_NS4_8TiledMMAINS4_8MMA_AtomIJNS4_4SM904GMMA30MMA_64x256x8_F32TF32TF32_SS_TNILNSP_7ScaleInE1ELSR_1EEEEEENS4_6LayoutINS5_IJSC_SC_SC_EEENS5_IJNSA_ILi0EEESW_SW_EEEEENS5_IJNS4_10UnderscoreESZ_SZ_EEEEENS4_23SM90_TMA_LOAD_MULTICASTENS4_14ComposedLayoutINS4_7SwizzleILi3ELi4ELi3EEENS4_18smem_ptr_flag_bitsILi32EEENSU_INS5_IJNSA_ILi8EEENSA_ILi32EEEEEENS5_IJS19_SC_EEEEEEEvNS4_8identityES12_S1D_vS1E_EENS_8epilogue10collective6detail29Sm90TmaWarpSpecializedAdapterINS1H_15DefaultEpilogueISK_SL_SL_NS1G_6thread17LinearCombinationISK_Li1EffLNS1L_9ScaleType4KindE0ELNS_15FloatRoundStyleE2ESK_EENS1_15EpilogueDefaultEEEEEvvEEEEvNT_6ParamsE,"",@"SHT_CUDA_INFO"
	.sectionflags	@""
	.align	4


	//----- nvinfo : EIATTR_CUDA_API_VERSION
	.align		4
        /*0000*/ 	.byte	0x04, 0x37
        /*0002*/ 	.short	(.L_21 - .L_20)
.L_20:
        /*0004*/ 	.word	0x00000082


	//----- nvinfo : EIATTR_KPARAM_INFO
	.align		4
.L_21:
        /*0008*/ 	.byte	0x04, 0x17
        /*000a*/ 	.short	(.L_23 - .L_22)
.L_22:
        /*000c*/ 	.word	0x00000000
        /*0010*/ 	.short	0x0000
        /*0012*/ 	.short	0x0070
        /*0014*/ 	.byte	0x00, 0xf0, 0x01, 0x10


	//----- nvinfo : EIATTR_SPARSE_MMA_MASK
	.align		4
.L_23:
        /*0018*/ 	.byte	0x03, 0x50
        /*001a*/ 	.short	0x0000


	//----- nvinfo : EIATTR_MAXREG_COUNT
	.align		4
        /*001c*/ 	.byte	0x03, 0x1b
        /*001e*/ 	.short	0x00a8


	//----- nvinfo : EIATTR_NUM_BARRIERS
	.align		4
        /*0020*/ 	.byte	0x02, 0x4c
        /*0022*/ 	.byte	0x01
	.zero		1


	//----- nvinfo : EIATTR_EXTERNS
	.align		4
        /*0024*/ 	.byte	0x04, 0x0f
        /*0026*/ 	.short	(.L_25 - .L_24)


	//   ....[0]....
	.align		4
.L_24:
        /*0028*/ 	.word	index@(__assertfail)


	//----- nvinfo : EIATTR_ANNOTATIONS
	.align		4
.L_25:
        /*002c*/ 	.byte	0x04, 0x55
        /*002e*/ 	.short	(.L_27 - .L_26)


	//   ....[0]....
.L_26:
        /*0030*/ 	.word	0x00000001
        /*0034*/ 	.byte	0x90, 0x0d, 0x00, 0x00, 0x01, 0x00, 0x00, 0x00, 0x10, 0xab, 0x00, 0x00, 0x01, 0x00, 0x00, 0x00
        /*0044*/ 	.byte	0xb0, 0xba, 0x00, 0x00


	//----- nvinfo : EIATTR_MERCURY_ISA_VERSION
	.align		4
.L_27:
        /*0048*/ 	.byte	0x03, 0x5f
        /*004a*/ 	.short	0x0101


	//----- nvinfo : EIATTR_INT_WARP_WIDE_INSTR_OFFSETS
	.align		4
        /*004c*/ 	.byte	0x04, 0x31
        /*004e*/ 	.short	(.L_29 - .L_28)


	//   ....[0]....
.L_28:
        /*0050*/ 	.word	0x00000510


	//   ....[1]....
        /*0054*/ 	.word	0x00000540


	//   ....[2]....
        /*0058*/ 	.word	0x00000580


	//   ....[3]....
        /*005c*/ 	.word	0x000006b0


	//   ....[4]....
        /*0060*/ 	.word	0x000006c0


	//   ....[5]....
        /*0064*/ 	.word	0x000006d0


	//   ....[6]....
        /*0068*/ 	.word	0x00000770


	//   ....[7]....
        /*006c*/ 	.word	0x000007b0


	//   ....[8]....
        /*0070*/ 	.word	0x00002c50


	//----- nvinfo : EIATTR_COOP_GROUP_MASK_REGIDS
	.align		4
.L_29:
        /*0074*/ 	.byte	0x04, 0x29
        /*0076*/ 	.short	(.L_31 - .L_30)


	//   ....[0]....
.L_30:
        /*0078*/ 	.word	0xffffffff


	//   ....[1]....
        /*007c*/ 	.word	0xffffffff


	//   ....[2]....
        /*0080*/ 	.word	0xffffffff


	//   ....[3]....
        /*0084*/ 	.word	0xffffffff


	//   ....[4]....
        /*0088*/ 	.word	0xffffffff


	//   ....[5]....
        /*008c*/ 	.word	0xffffffff


	//   ....[6]....
        /*0090*/ 	.word	0xffffffff


	//----- nvinfo : EIATTR_COOP_GROUP_INSTR_OFFSETS
	.align		4
.L_31:
        /*0094*/ 	.byte	0x04, 0x28
        /*0096*/ 	.short	(.L_33 - .L_32)


	//   ....[0]....
.L_32:
        /*0098*/ 	.word	0x00000070


	//   ....[1]....
        /*009c*/ 	.word	0x00000080


	//   ....[2]....
        /*00a0*/ 	.word	0x00000140


	//   ....[3]....
        /*00a4*/ 	.word	0x000002d0


	//   ....[4]....
        /*00a8*/ 	.word	0x00000310


	//   ....[5]....
        /*00ac*/ 	.word	0x000006f0


	//   ....[6]....
        /*00b0*/ 	.word	0x00000930


	//----- nvinfo : EIATTR_REG_RECONFIG
	.align		4
.L_33:
        /*00b4*/ 	.byte	0x01, 0x54
	.zero		2


	//----- nvinfo : EIATTR_SYSCALL_OFFSETS
	.align		4
        /*00b8*/ 	.byte	0x04, 0x46
        /*00ba*/ 	.short	(.L_35 - .L_34)


	//   ....[0]....
.L_34:
        /*00bc*/ 	.word	0x000017c0


	//----- nvinfo : EIATTR_MBARRIER_INSTR_OFFSETS
	.align		4
.L_35:
        /*00c0*/ 	.byte	0x04, 0x39
        /*00c2*/ 	.short	(.L_37 - .L_36)


	//   ....[0]....
.L_36:
        /*00c4*/ 	.word	0x00000260
        /*00c8*/ 	.word	0x000000ff
        /*00cc*/ 	.word	0x00000000
        /*00d0*/ 	.short	0x0100
        /*00d2*/ 	.byte	0x08
	.zero		1


	//   ....[1]....
        /*00d4*/ 	.word	0x00000270
        /*00d8*/ 	.word	0x000000ff
        /*00dc*/ 	.word	0x00000018
        /*00e0*/ 	.short	0x0100
        /*00e2*/ 	.byte	0x08
	.zero		1


	//   ....[2]....
        /*00e4*/ 	.word	0x00000280
        /*00e8*/ 	.word	0x000000ff
        /*00ec*/ 	.word	0x00000008
        /*00f0*/ 	.short	0x0100
        /*00f2*/ 	.byte	0x08
	.zero		1


	//   ....[3]....
        /*00f4*/ 	.word	0x00000290
        /*00f8*/ 	.word	0x000000ff
        /*00fc*/ 	.word	0x00000020
        /*0100*/ 	.short	0x0100
        /*0102*/ 	.byte	0x08
	.zero		1


	//   ....[4]....
        /*0104*/ 	.word	0x000002a0
        /*0108*/ 	.word	0x000000ff
        /*010c*/ 	.word	0x00000010
        /*0110*/ 	.short	0x0100
        /*0112*/ 	.byte	0x08
	.zero		1


	//   ....[5]....
        /*0114*/ 	.word	0x000002b0
        /*0118*/ 	.word	0x000000ff
        /*011c*/ 	.word	0x00000028
        /*0120*/ 	.short	0x0100
        /*0122*/ 	.byte	0x08
	.zero		1


	//   ....[6]....
        /*0124*/ 	.word	0x000007e0
        /*0128*/ 	.word	0x000000ff
        /*012c*/ 	.word	0x00000060
        /*0130*/ 	.short	0x0100
        /*0132*/ 	.byte	0x08
	.zero		1


	//   ....[7]....
        /*0134*/ 	.word	0x00000870
        /*0138*/ 	.word	0x000000ff
        /*013c*/ 	.word	0x00000068
        /*0140*/ 	.short	0x0100
        /*0142*/ 	.byte	0x08
	.zero		1


	//   ....[8]....
        /*0144*/ 	.word	0x000008b0
        /*0148*/ 	.word	0x000000ff
        /*014c*/ 	.word	0x00000040
        /*0150*/ 	.short	0x0100
        /*0152*/ 	.byte	0x09
	.zero		1


	//   ....[9]....
        /*0154*/ 	.word	0x000008c0
        /*0158*/ 	.word	0x000000ff
        /*015c*/ 	.word	0x00000048
        /*0160*/ 	.short	0x0100
        /*0162*/ 	.byte	0x09
	.zero		1


	//   ....[10]....
        /*0164*/ 	.word	0x000008d0
        /*0168*/ 	.word	0x000000ff
        /*016c*/ 	.word	0x00000050
        /*0170*/ 	.short	0x0100
        /*0172*/ 	.byte	0x09
	.zero		1


	//   ....[11]....
        /*0174*/ 	.word	0x000008e0
        /*0178*/ 	.word	0x000000ff
        /*017c*/ 	.word	0x00000058
        /*0180*/ 	.short	0x0100
        /*0182*/ 	.byte	0x09
	.zero		1


	//   ....[12]....
        /*0184*/ 	.word	0x000016a0
        /*0188*/ 	.word	0x0000009f
        /*018c*/ 	.word	0x00000000
        /*0190*/ 	.short	0x010a
        /*0192*/ 	.byte	0x2b
	.zero		1


	//   ....[13]....
        /*0194*/ 	.word	0x00001840
        /*0198*/ 	.word	0x00000003
        /*019c*/ 	.word	0x00000000
        /*01a0*/ 	.short	0x010a
        /*01a2*/ 	.byte	0x3f
	.zero		1


	//   ....[14]....
        /*01a4*/ 	.word	0x000018a0
        /*01a8*/ 	.word	0x00000003
        /*01ac*/ 	.word	0x00000000
        /*01b0*/ 	.short	0x010a
        /*01b2*/ 	.byte	0x3f
	.zero		1


	//   ....[15]....
        /*01b4*/ 	.word	0x00002220
        /*01b8*/ 	.word	0x000000ff
        /*01bc*/ 	.word	0x00000000
        /*01c0*/ 	.short	0x010a
        /*01c2*/ 	.byte	0x06
	.zero		1


	//   ....[16]....
        /*01c4*/ 	.word	0x00002260
        /*01c8*/ 	.word	0x000000ff
        /*01cc*/ 	.word	0x00000000
        /*01d0*/ 	.short	0x010a
        /*01d2*/ 	.byte	0x06
	.zero		1


	//   ....[17]....
        /*01d4*/ 	.word	0x00002af0
        /*01d8*/ 	.word	0x00000005
        /*01dc*/ 	.word	0x00000000
        /*01e0*/ 	.short	0x0101
        /*01e2*/ 	.byte	0x3f
	.zero		1


	//   ....[18]....
        /*01e4*/ 	.word	0x00002bf0
        /*01e8*/ 	.word	0x000000a0
        /*01ec*/ 	.word	0x00000000
        /*01f0*/ 	.short	0x0101
        /*01f2*/ 	.byte	0x2c
	.zero		1


	//   ....[19]....
        /*01f4*/ 	.word	0x00002cf0
        /*01f8*/ 	.word	0x00000003
        /*01fc*/ 	.word	0x00000000
        /*0200*/ 	.short	0x0101
        /*0202*/ 	.byte	0x3f
	.zero		1


	//   ....[20]....
        /*0204*/ 	.word	0x00002db0
        /*0208*/ 	.word	0x0000009f
        /*020c*/ 	.word	0x00000010
        /*0210*/ 	.short	0x010a
        /*0212*/ 	.byte	0x2b
	.zero		1


	//   ....[21]....
        /*0214*/ 	.word	0x0000ab30
        /*0218*/ 	.word	0x000000a2
        /*021c*/ 	.word	0x00000000
        /*0220*/ 	.short	0x0101
        /*0222*/ 	.byte	0x2c
	.zero		1


	//   ....[22]....
        /*0224*/ 	.word	0x0000b5b0
        /*0228*/ 	.word	0x0000000a
        /*022c*/ 	.word	0x00000018
        /*0230*/ 	.short	0x010a
        /*0232*/ 	.byte	0x3f
	.zero		1


	//   ....[23]....
        /*0234*/ 	.word	0x0000bbc0
        /*0238*/ 	.word	0x00000005
        /*023c*/ 	.word	0x00000068
        /*0240*/ 	.short	0x0101
        /*0242*/ 	.byte	0x3f
	.zero		1


	//   ....[24]....
        /*0244*/ 	.word	0x0000c340
        /*0248*/ 	.word	0x00000009
        /*024c*/ 	.word	0x00000000
        /*0250*/ 	.short	0x010a
        /*0252*/ 	.byte	0x3f
	.zero		1


	//   ....[25]....
        /*0254*/ 	.word	0x0000c3c0
        /*0258*/ 	.word	0x00000006
        /*025c*/ 	.word	0x00000000
        /*0260*/ 	.short	0x010a
        /*0262*/ 	.byte	0x3f
	.zero		1


	//   ....[26]....
        /*0264*/ 	.word	0x0000c450
        /*0268*/ 	.word	0x00000003
        /*026c*/ 	.word	0x00000000
        /*0270*/ 	.short	0x010a
        /*0272*/ 	.byte	0x3f
	.zero		1


	//   ....[27]....
        /*0274*/ 	.word	0x0000c4b0
        /*0278*/ 	.word	0x000000a1
        /*027c*/ 	.word	0x00000000
        /*0280*/ 	.short	0x010a
        /*0282*/ 	.byte	0x3f
	.zero		1


	//   ....[28]....
        /*0284*/ 	.word	0x0000c500
        /*0288*/ 	.word	0x00000003
        /*028c*/ 	.word	0x00000000
        /*0290*/ 	.short	0x010a
        /*0292*/ 	.byte	0x3f
	.zero		1


	//   ....[29]....
        /*0294*/ 	.word	0x0000c560
        /*0298*/ 	.word	0x00000005
        /*029c*/ 	.word	0x00000000
        /*02a0*/ 	.short	0x010a
        /*02a2*/ 	.byte	0x3f
	.zero		1


	//   ....[30]....
        /*02a4*/ 	.word	0x0000c5b0
        /*02a8*/ 	.word	0x000000a1
        /*02ac*/ 	.word	0x00000010
        /*02b0*/ 	.short	0x010a
        /*02b2*/ 	.byte	0x3f
	.zero		1


	//   ....[31]....
        /*02b4*/ 	.word	0x0000c680
        /*02b8*/ 	.word	0x0000000a
        /*02bc*/ 	.word	0x00000018
        /*02c0*/ 	.short	0x010a
        /*02c2*/ 	.byte	0x3f
	.zero		1


	//   ....[32]....
        /*02c4*/ 	.word	0x0000c750
        /*02c8*/ 	.word	0x00000009
        /*02cc*/ 	.word	0x00000000
        /*02d0*/ 	.short	0x010a
        /*02d2*/ 	.byte	0x3f
	.zero		1


	//   ....[33]....
        /*02d4*/ 	.word	0x0000c7a0
        /*02d8*/ 	.word	0x00000006
        /*02dc*/ 	.word	0x00000000
        /*02e0*/ 	.short	0x010a
        /*02e2*/ 	.byte	0x3f
	.zero		1


	//----- nvinfo : EIATTR_NUM_MBARRIERS
	.align		4
.L_37:
        /*02e4*/ 	.byte	0x03, 0x38
        /*02e6*/ 	.short	0x000c


	//----- nvinfo : EIATTR_EXIT_INSTR_OFFSETS
	.align		4
        /*02e8*/ 	.byte	0x04, 0x1c
        /*02ea*/ 	.short	(.L_39 - .L_38)


	//   ....[0]....
.L_38:
        /*02ec*/ 	.word	0x000013d0


	//   ....[1]....
        /*02f0*/ 	.word	0x00001430


	//   ....[2]....
        /*02f4*/ 	.word	0x0000b1c0


	//   ....[3]....
        /*02f8*/ 	.word	0x0000b1f0


	//   ....[4]....
        /*02fc*/ 	.word	0x0000c4a0


	//----- nvinfo : EIATTR_MAX_THREADS
	.align		4
.L_39:
        /*0300*/ 	.byte	0x04, 0x05
        /*0302*/ 	.short	(.L_41 - .L_40)
.L_40:
        /*0304*/ 	.word	0x00000180
        /*0308*/ 	.word	0x00000001
        /*030c*/ 	.word	0x00000001


	//----- nvinfo : EIATTR_CRS_STACK_SIZE
	.align		4
.L_41:
        /*0310*/ 	.byte	0x04, 0x1e
        /*0312*/ 	.short	(.L_43 - .L_42)
.L_42:
        /*0314*/ 	.word	0x00000000


	//----- nvinfo : EIATTR_CBANK_PARAM_SIZE
	.align		4
.L_43:
        /*0318*/ 	.byte	0x03, 0x19
        /*031a*/ 	.short	0x0470


	//----- nvinfo : EIATTR_PARAM_CBANK
	.align		4
        /*031c*/ 	.byte	0x04, 0x0a
        /*031e*/ 	.short	(.L_45 - .L_44)
	.align		4
.L_44:
        /*0320*/ 	.word	index@(.nv.constant0._ZN7cutlass13device_kernelINS_4gemm6kernel13GemmUniversalIN4cute5tupleIJiiiiEEENS1_10collective13CollectiveMmaINS1_34MainloopSm90TmaGmmaWarpSpecializedILi3ENS5_IJNS4_1CILi2EEESB_NSA_ILi1EEEEEENS1_32KernelTmaWarpSpecializedPingpongEEENS5_IJNSA_ILi64EEENSA_ILi256EEENSA_ILi128EEEEEENS_10tfloat32_tENS5_IJlSC_lEEESK_SL_NS4_8TiledMMAINS4_8MMA_AtomIJNS4_4SM904GMMA30MMA_64x256x8_F32TF32TF32_SS_TNILNSP_7ScaleInE1ELSR_1EEEEEENS4_6LayoutINS5_IJSC_SC_SC_EEENS5_IJNSA_ILi0EEESW_SW_EEEEENS5_IJNS4_10UnderscoreESZ_SZ_EEEEENS4_23SM90_TMA_LOAD_MULTICASTENS4_14ComposedLayoutINS4_7SwizzleILi3ELi4ELi3EEENS4_18smem_ptr_flag_bitsILi32EEENSU_INS5_IJNSA_ILi8EEENSA_ILi32EEEEEENS5_IJS19_SC_EEEEEEEvNS4_8identityES12_S1D_vS1E_EENS_8epilogue10collective6detail29Sm90TmaWarpSpecializedAdapterINS1H_15DefaultEpilogueISK_SL_SL_NS1G_6thread17LinearCombinationISK_Li1EffLNS1L_9ScaleType4KindE0ELNS_15FloatRoundStyleE2ESK_EENS1_15EpilogueDefaultEEEEEvvEEEEvNT_6ParamsE)
        /*0324*/ 	.short	0x0210
        /*0326*/ 	.short	0x0470


	//----- nvinfo : EIATTR_SW_WAR
	.align		4
.L_45:
        /*0328*/ 	.byte	0x04, 0x36
        /*032a*/ 	.short	(.L_47 - .L_46)
.L_46:
        /*032c*/ 	.word	0x00000008
.L_47:


//--------------------- .nv.callgraph             --------------------------
	.section	.nv.callgraph,"",@"SHT_CUDA_CALLGRAPH"
	.align	4
	.sectionentsize	8
	.align		4
        /*0000*/ 	.word	0x00000000
	.align		4
        /*0004*/ 	.word	0xffffffff
	.align		4
        /*0008*/ 	.word	index@(_ZN7cutlass13device_kernelINS_4gemm6kernel13GemmUniversalIN4cute5tupleIJiiiiEEENS1_10collective13CollectiveMmaINS1_34MainloopSm90TmaGmmaWarpSpecializedILi3ENS5_IJNS4_1CILi2EEESB_NSA_ILi1EEEEEENS1_32KernelTmaWarpSpecializedPingpongEEENS5_IJNSA_ILi64EEENSA_ILi256EEENSA_ILi128EEEEEENS_10tfloat32_tENS5_IJlSC_lEEESK_SL_NS4_8TiledMMAINS4_8MMA_AtomIJNS4_4SM904GMMA30MMA_64x256x8_F32TF32TF32_SS_TNILNSP_7ScaleInE1ELSR_1EEEEEENS4_6LayoutINS5_IJSC_SC_SC_EEENS5_IJNSA_ILi0EEESW_SW_EEEEENS5_IJNS4_10UnderscoreESZ_SZ_EEEEENS4_23SM90_TMA_LOAD_MULTICASTENS4_14ComposedLayoutINS4_7SwizzleILi3ELi4ELi3EEENS4_18smem_ptr_flag_bitsILi32EEENSU_INS5_IJNSA_ILi8EEENSA_ILi32EEEEEENS5_IJS19_SC_EEEEEEEvNS4_8identityES12_S1D_vS1E_EENS_8epilogue10collective6detail29Sm90TmaWarpSpecializedAdapterINS1H_15DefaultEpilogueISK_SL_SL_NS1G_6thread17LinearCombinationISK_Li1EffLNS1L_9ScaleType4KindE0ELNS_15FloatRoundStyleE2ESK_EENS1_15EpilogueDefaultEEEEEvvEEEEvNT_6ParamsE)
	.align		4
        /*000c*/ 	.word	index@(__assertfail)
	.align		4
        /*0010*/ 	.word	0x00000000
	.align		4
        /*0014*/ 	.word	0xfffffffe
	.align		4
        /*0018*/ 	.word	0x00000000
	.align		4
        /*001c*/ 	.word	0xfffffffd
	.align		4
        /*0020*/ 	.word	0x00000000
	.align		4
        /*0024*/ 	.word	0xfffffffc


//--------------------- .nv.constant4             --------------------------
	.section	.nv.constant4,"a",@progbits
	.align	8
	.align		8
.nv.constant4:
        /*0000*/ 	.dword	__assertfail
	.align		8
        /*0008*/ 	.dword	__unnamed_1
	.align		8
        /*0010*/ 	.dword	_ZN39_INTERNAL_0f22e76d_4_k_cu_478d1369_66874cuda3std3__45__cpo5beginE
	.align		8
        /*0018*/ 	.dword	_ZN39_INTERNAL_0f22e76d_4_k_cu_478d1369_66874cuda3std3__45__cpo3endE
	.align		8
        /*0020*/ 	.dword	_ZN39_INTERNAL_0f22e76d_4_k_cu_478d1369_66874cuda3std3__45__cpo6cbeginE
	.align		8
        /*0028*/ 	.dword	_ZN39_INTERNAL_0f22e76d_4_k_cu_478d1369_66874cuda3std3__45__cpo4cendE
	.align		8
        /*0030*/ 	.dword	_ZN39_INTERNAL_0f22e76d_4_k_cu_478d1369_66874cuda3std3__441_GLOBAL__N__0f22e76d_4_k_cu_478d1369_66876ignoreE
	.align		8
        /*0038*/ 	.dword	_ZN39_INTERNAL_0f22e76d_4_k_cu_478d1369_66874cuda3std3__419piecewise_constructE
	.align		8
        /*0040*/ 	.dword	_ZN39_INTERNAL_0f22e76d_4_k_cu_478d1369_66874cuda3std3__48in_placeE
	.align		8
        /*0048*/ 	.dword	_ZN39_INTERNAL_0f22e76d_4_k_cu_478d1369_66874cuda3std6ranges3__45__cpo4swapE
	.align		8
        /*0050*/ 	.dword	_ZN39_INTERNAL_0f22e76d_4_k_cu_478d1369_66874cuda3std6ranges3__45__cpo9iter_moveE
	.align		8
        /*0058*/ 	.dword	_ZN39_INTERNAL_0f22e76d_4_k_cu_478d1369_66874cute7productE
	.align		8
        /*0060*/ 	.dword	_ZN39_INTERNAL_0f22e76d_4_k_cu_478d1369_66874cute1_E
	.align		8
        /*0068*/ 	.dword	$str$22
	.align		8
        /*0070*/ 	.dword	$str$23


//--------------------- .text._ZN7cutlass13device_kernelINS_4gemm6kernel13GemmUniversalIN4cute5tupleIJiiiiEEENS1_10collective13CollectiveMmaINS1_34MainloopSm90TmaGmmaWarpSpecializedILi3ENS5_IJNS4_1CILi2EEESB_NSA_ILi1EEEEEENS1_32KernelTmaWarpSpecializedPingpongEEENS5_IJNSA_ILi64EEENSA_ILi256EEENSA_ILi128EEEEEENS_10tfloat32_tENS5_IJlSC_lEEESK_SL_NS4_8TiledMMAINS4_8MMA_AtomIJNS4_4SM904GMMA30MMA_64x256x8_F32TF32TF32_SS_TNILNSP_7ScaleInE1ELSR_1EEEEEENS4_6LayoutINS5_IJSC_SC_SC_EEENS5_IJNSA_ILi0EEESW_SW_EEEEENS5_IJNS4_10UnderscoreESZ_SZ_EEEEENS4_23SM90_TMA_LOAD_MULTICASTENS4_14ComposedLayoutINS4_7SwizzleILi3ELi4ELi3EEENS4_18smem_ptr_flag_bitsILi32EEENSU_INS5_IJNSA_ILi8EEENSA_ILi32EEEEEENS5_IJS19_SC_EEEEEEEvNS4_8identityES12_S1D_vS1E_EENS_8epilogue10collective6detail29Sm90TmaWarpSpecializedAdapterINS1H_15DefaultEpilogueISK_SL_SL_NS1G_6thread17LinearCombinationISK_Li1EffLNS1L_9ScaleType4KindE0ELNS_15FloatRoundStyleE2ESK_EENS1_15EpilogueDefaultEEEEEvvEEEEvNT_6ParamsE --------------------------
	.section	.text._ZN7cutlass13device_kernelINS_4gemm6kernel13GemmUniversalIN4cute5tupleIJiiiiEEENS1_10collective13CollectiveMmaINS1_34MainloopSm90TmaGmmaWarpSpecializedILi3ENS5_IJNS4_1CILi2EEESB_NSA_ILi1EEEEEENS1_32KernelTmaWarpSpecializedPingpongEEENS5_IJNSA_ILi64EEENSA_ILi256EEENSA_ILi128EEEEEENS_10tfloat32_tENS5_IJlSC_lEEESK_SL_NS4_8TiledMMAINS4_8MMA_AtomIJNS4_4SM904GMMA30MMA_64x256x8_F32TF32TF32_SS_TNILNSP_7ScaleInE1ELSR_1EEEEEENS4_6LayoutINS5_IJSC_SC_SC_EEENS5_IJNSA_ILi0EEESW_SW_EEEEENS5_IJNS4_10UnderscoreESZ_SZ_EEEEENS4_23SM90_TMA_LOAD_MULTICASTENS4_14ComposedLayoutINS4_7SwizzleILi3ELi4ELi3EEENS4_18smem_ptr_flag_bitsILi32EEENSU_INS5_IJNSA_ILi8EEENSA_ILi32EEEEEENS5_IJS19_SC_EEEEEEEvNS4_8identityES12_S1D_vS1E_EENS_8epilogue10collective6detail29Sm90TmaWarpSpecializedAdapterINS1H_15DefaultEpilogueISK_SL_SL_NS1G_6thread17LinearCombinationISK_Li1EffLNS1L_9ScaleType4KindE0ELNS_15FloatRoundStyleE2ESK_EENS1_15EpilogueDefaultEEEEEvvEEEEvNT_6ParamsE,"ax",@progbits
	.align	128
.text._ZN7cutlass13device_kernelINS_4gemm6kernel13GemmUniversalIN4cute5tupleIJiiiiEEENS1_10collective13CollectiveMmaINS1_34MainloopSm90TmaGmmaWarpSpecializedILi3ENS5_IJNS4_1CILi2EEESB_NSA_ILi1EEEEEENS1_32KernelTmaWarpSpecializedPingpongEEENS5_IJNSA_ILi64EEENSA_ILi256EEENSA_ILi128EEEEEENS_10tfloat32_tENS5_IJlSC_lEEESK_SL_NS4_8TiledMMAINS4_8MMA_AtomIJNS4_4SM904GMMA30MMA_64x256x8_F32TF32TF32_SS_TNILNSP_7ScaleInE1ELSR_1EEEEEENS4_6LayoutINS5_IJSC_SC_SC_EEENS5_IJNSA_ILi0EEESW_SW_EEEEENS5_IJNS4_10UnderscoreESZ_SZ_EEEEENS4_23SM90_TMA_LOAD_MULTICASTENS4_14ComposedLayoutINS4_7SwizzleILi3ELi4ELi3EEENS4_18smem_ptr_flag_bitsILi32EEENSU_INS5_IJNSA_ILi8EEENSA_ILi32EEEEEENS5_IJS19_SC_EEEEEEEvNS4_8identityES12_S1D_vS1E_EENS_8epilogue10collective6detail29Sm90TmaWarpSpecializedAdapterINS1H_15DefaultEpilogueISK_SL_SL_NS1G_6thread17LinearCombinationISK_Li1EffLNS1L_9ScaleType4KindE0ELNS_15FloatRoundStyleE2ESK_EENS1_15EpilogueDefaultEEEEEvvEEEEvNT_6ParamsE:
        .type           _ZN7cutlass13device_kernelINS_4gemm6kernel13GemmUniversalIN4cute5tupleIJiiiiEEENS1_10collective13CollectiveMmaINS1_34MainloopSm90TmaGmmaWarpSpecializedILi3ENS5_IJNS4_1CILi2EEESB_NSA_ILi1EEEEEENS1_32KernelTmaWarpSpecializedPingpongEEENS5_IJNSA_ILi64EEENSA_ILi256EEENSA_ILi128EEEEEENS_10tfloat32_tENS5_IJlSC_lEEESK_SL_NS4_8TiledMMAINS4_8MMA_AtomIJNS4_4SM904GMMA30MMA_64x256x8_F32TF32TF32_SS_TNILNSP_7ScaleInE1ELSR_1EEEEEENS4_6LayoutINS5_IJSC_SC_SC_EEENS5_IJNSA_ILi0EEESW_SW_EEEEENS5_IJNS4_10UnderscoreESZ_SZ_EEEEENS4_23SM90_TMA_LOAD_MULTICASTENS4_14ComposedLayoutINS4_7SwizzleILi3ELi4ELi3EEENS4_18smem_ptr_flag_bitsILi32EEENSU_INS5_IJNSA_ILi8EEENSA_ILi32EEEEEENS5_IJS19_SC_EEEEEEEvNS4_8identityES12_S1D_vS1E_EENS_8epilogue10collective6detail29Sm90TmaWarpSpecializedAdapterINS1H_15DefaultEpilogueISK_SL_SL_NS1G_6thread17LinearCombinationISK_Li1EffLNS1L_9ScaleType4KindE0ELNS_15FloatRoundStyleE2ESK_EENS1_15EpilogueDefaultEEEEEvvEEEEvNT_6ParamsE,@function
        .size           _ZN7cutlass13device_kernelINS_4gemm6kernel13GemmUniversalIN4cute5tupleIJiiiiEEENS1_10collective13CollectiveMmaINS1_34MainloopSm90TmaGmmaWarpSpecializedILi3ENS5_IJNS4_1CILi2EEESB_NSA_ILi1EEEEEENS1_32KernelTmaWarpSpecializedPingpongEEENS5_IJNSA_ILi64EEENSA_ILi256EEENSA_ILi128EEEEEENS_10tfloat32_tENS5_IJlSC_lEEESK_SL_NS4_8TiledMMAINS4_8MMA_AtomIJNS4_4SM904GMMA30MMA_64x256x8_F32TF32TF32_SS_TNILNSP_7ScaleInE1ELSR_1EEEEEENS4_6LayoutINS5_IJSC_SC_SC_EEENS5_IJNSA_ILi0EEESW_SW_EEEEENS5_IJNS4_10UnderscoreESZ_SZ_EEEEENS4_23SM90_TMA_LOAD_MULTICASTENS4_14ComposedLayoutINS4_7SwizzleILi3ELi4ELi3EEENS4_18smem_ptr_flag_bitsILi32EEENSU_INS5_IJNSA_ILi8EEENSA_ILi32EEEEEENS5_IJS19_SC_EEEEEEEvNS4_8identityES12_S1D_vS1E_EENS_8epilogue10collective6detail29Sm90TmaWarpSpecializedAdapterINS1H_15DefaultEpilogueISK_SL_SL_NS1G_6thread17LinearCombinationISK_Li1EffLNS1L_9ScaleType4KindE0ELNS_15FloatRoundStyleE2ESK_EENS1_15EpilogueDefaultEEEEEvvEEEEvNT_6ParamsE,(.L_x_327 - _ZN7cutlass13device_kernelINS_4gemm6kernel13GemmUniversalIN4cute5tupleIJiiiiEEENS1_10collective13CollectiveMmaINS1_34MainloopSm90TmaGmmaWarpSpecializedILi3ENS5_IJNS4_1CILi2EEESB_NSA_ILi1EEEEEENS1_32KernelTmaWarpSpecializedPingpongEEENS5_IJNSA_ILi64EEENSA_ILi256EEENSA_ILi128EEEEEENS_10tfloat32_tENS5_IJlSC_lEEESK_SL_NS4_8TiledMMAINS4_8MMA_AtomIJNS4_4SM904GMMA30MMA_64x256x8_F32TF32TF32_SS_TNILNSP_7ScaleInE1ELSR_1EEEEEENS4_6LayoutINS5_IJSC_SC_SC_EEENS5_IJNSA_ILi0EEESW_SW_EEEEENS5_IJNS4_10UnderscoreESZ_SZ_EEEEENS4_23SM90_TMA_LOAD_MULTICASTENS4_14ComposedLayoutINS4_7SwizzleILi3ELi4ELi3EEENS4_18smem_ptr_flag_bitsILi32EEENSU_INS5_IJNSA_ILi8EEENSA_ILi32EEEEEENS5_IJS19_SC_EEEEEEEvNS4_8identityES12_S1D_vS1E_EENS_8epilogue10collective6detail29Sm90TmaWarpSpecializedAdapterINS1H_15DefaultEpilogueISK_SL_SL_NS1G_6thread17LinearCombinationISK_Li1EffLNS1L_9ScaleType4KindE0ELNS_15FloatRoundStyleE2ESK_EENS1_15EpilogueDefaultEEEEEvvEEEEvNT_6ParamsE)
        .other          _ZN7cutlass13device_kernelINS_4gemm6kernel13GemmUniversalIN4cute5tupleIJiiiiEEENS1_10collective13CollectiveMmaINS1_34MainloopSm90TmaGmmaWarpSpecializedILi3ENS5_IJNS4_1CILi2EEESB_NSA_ILi1EEEEEENS1_32KernelTmaWarpSpecializedPingpongEEENS5_IJNSA_ILi64EEENSA_ILi256EEENSA_ILi128EEEEEENS_10tfloat32_tENS5_IJlSC_lEEESK_SL_NS4_8TiledMMAINS4_8MMA_AtomIJNS4_4SM904GMMA30MMA_64x256x8_F32TF32TF32_SS_TNILNSP_7ScaleInE1ELSR_1EEEEEENS4_6LayoutINS5_IJSC_SC_SC_EEENS5_IJNSA_ILi0EEESW_SW_EEEEENS5_IJNS4_10UnderscoreESZ_SZ_EEEEENS4_23SM90_TMA_LOAD_MULTICASTENS4_14ComposedLayoutINS4_7SwizzleILi3ELi4ELi3EEENS4_18smem_ptr_flag_bitsILi32EEENSU_INS5_IJNSA_ILi8EEENSA_ILi32EEEEEENS5_IJS19_SC_EEEEEEEvNS4_8identityES12_S1D_vS1E_EENS_8epilogue10collective6detail29Sm90TmaWarpSpecializedAdapterINS1H_15DefaultEpilogueISK_SL_SL_NS1G_6thread17LinearCombinationISK_Li1EffLNS1L_9ScaleType4KindE0ELNS_15FloatRoundStyleE2ESK_EENS1_15EpilogueDefaultEEEEEvvEEEEvNT_6ParamsE,@"STO_CUDA_ENTRY STV_DEFAULT"
_ZN7cutlass13device_kernelINS_4gemm6kernel13GemmUniversalIN4cute5tupleIJiiiiEEENS1_10collective13CollectiveMmaINS1_34MainloopSm90TmaGmmaWarpSpecializedILi3ENS5_IJNS4_1CILi2EEESB_NSA_ILi1EEEEEENS1_32KernelTmaWarpSpecializedPingpongEEENS5_IJNSA_ILi64EEENSA_ILi256EEENSA_ILi128EEEEEENS_10tfloat32_tENS5_IJlSC_lEEESK_SL_NS4_8TiledMMAINS4_8MMA_AtomIJNS4_4SM904GMMA30MMA_64x256x8_F32TF32TF32_SS_TNILNSP_7ScaleInE1ELSR_1EEEEEENS4_6LayoutINS5_IJSC_SC_SC_EEENS5_IJNSA_ILi0EEESW_SW_EEEEENS5_IJNS4_10UnderscoreESZ_SZ_EEEEENS4_23SM90_TMA_LOAD_MULTICASTENS4_14ComposedLayoutINS4_7SwizzleILi3ELi4ELi3EEENS4_18smem_ptr_flag_bitsILi32EEENSU_INS5_IJNSA_ILi8EEENSA_ILi32EEEEEENS5_IJS19_SC_EEEEEEEvNS4_8identityES12_S1D_vS1E_EENS_8epilogue10collective6detail29Sm90TmaWarpSpecializedAdapterINS1H_15DefaultEpilogueISK_SL_SL_NS1G_6thread17LinearCombinationISK_Li1EffLNS1L_9ScaleType4KindE0ELNS_15FloatRoundStyleE2ESK_EENS1_15EpilogueDefaultEEEEEvvEEEEvNT_6ParamsE:
[----:B------:R-:W0:Y:S02]  /*0000*/  LDC R1, c[0x0][0x28] ;  /* 0x00000a00ff017b82 */ /* 0x000e240000000800 */
[----:B0-----:R-:W-:Y:S01]  /*0010*/  VIADD R1, R1, 0xfffffff8 ;  /* 0xfffffff801017836 */ /* 0x001fe20000000000 */
[----:B------:R-:W0:Y:S01]  /*0020*/  S2R R4, SR_TID.X ;  /* 0x0000000000047919 */ /* 0x000e220000002100 */
[----:B------:R-:W-:Y:S01]  /*0030*/  ELECT P0, URZ, PT ;  /* 0x00000000003f782f */ /* 0x000fe20003800000 */
[----:B------:R-:W-:Y:S01]  /*0040*/  BSSY B0, `(.L_x_0) ;  /* 0x000000f000007945 */ /* 0x000fe20003800000 */
[--C-:B0-----:R-:W-:Y:S02]  /*0050*/  SHF.R.U32.HI R2, RZ, 0x5, R4.reuse ;  /* 0x00000005ff027819 */ /* 0x101fe40000011604 */
[----:B------:R-:W-:-:S03]  /*0060*/  SHF.R.U32.HI R7, RZ, 0x7, R4 ;  /* 0x00000007ff077819 */ /* 0x000fc60000011604 */
[----:B------:R-:W0:Y:S04]  /*0070*/  SHFL.IDX PT, R5, R2, RZ, 0x1f ;  /* 0x00001fff02057589 */ /* 0x000e2800000e0000 */
[----:B------:R1:W2:Y:S01]  /*0080*/  SHFL.IDX PT, R10, R7, RZ, 0x1f ;  /* 0x00001fff070a7589 */ /* 0x0002a200000e0000 */
[----:B0-----:R-:W-:-:S13]  /*0090*/  ISETP.NE.OR P0, PT, R5, RZ, !P0 ;  /* 0x000000ff0500720c */ /* 0x001fda0004705670 */
[----:B-12---:R-:W-:Y:S05]  /*00a0*/  @P0 BRA `(.L_x_1) ;  /* 0x0000000000200947 */ /* 0x006fea0003800000 */
[----:B------:R-:W-:Y:S02]  /*00b0*/  ULDC.64 UR4, c[0x0][0x198] ;  /* 0x0000660000047ab9 */ /* 0x000fe40000000a00 */
[----:B------:R-:W-:Y:S02]  /*00c0*/  UIADD3 UR6, UP0, UR4, 0xf0, URZ ;  /* 0x000000f004067890 */ /* 0x000fe4000ff1e03f */
[----:B------:R-:W-:Y:S02]  /*00d0*/  UIADD3 UR4, UP1, UR4, 0x1f0, URZ ;  /* 0x000001f004047890 */ /* 0x000fe4000ff3e03f */
[----:B------:R-:W-:Y:S02]  /*00e0*/  UIADD3.X UR7, URZ, UR5, URZ, UP0, !UPT ;  /* 0x000000053f077290 */ /* 0x000fe400087fe43f */
[----:B------:R-:W-:-:S07]  /*00f0*/  UIADD3.X UR5, URZ, UR5, URZ, UP1, !UPT ;  /* 0x000000053f057290 */ /* 0x000fce0008ffe43f */
[----:B------:R0:W-:Y:S02]  /*0100*/  UTMACCTL.PF [UR6] ;  /* 0x00000000060079b9 */ /* 0x0001e40008040000 */
[----:B------:R0:W-:Y:S02]  /*0110*/  UTMACCTL.PF [UR4] ;  /* 0x00000000040079b9 */ /* 0x0001e40008040000 */
[----:B0-----:R-:W-:Y:S01]  /*0120*/  NOP ;  /* 0x0000000000007918 */ /* 0x001fe20000000000 */
.L_x_1:
[----:B------:R-:W-:Y:S05]  /*0130*/  BSYNC B0 ;  /* 0x0000000000007941 */ /* 0x000fea0003800000 */
.L_x_0:
[----:B------:R-:W0:Y:S01]  /*0140*/  SHFL.IDX PT, R8, R2, RZ, 0x1f ;  /* 0x00001fff02087589 */ /* 0x000e2200000e0000 */
[----:B------:R-:W-:-:S04]  /*0150*/  SHF.R.S32.HI R3, RZ, 0x1f, R4 ;  /* 0x0000001fff037819 */ /* 0x000fc80000011404 */
[----:B------:R-:W-:Y:S02]  /*0160*/  LEA.HI R3, R3, R4, RZ, 0x7 ;  /* 0x0000000403037211 */ /* 0x000fe400078f38ff */
[----:B0-----:R-:W-:-:S13]  /*0170*/  ISETP.NE.AND P0, PT, R8, RZ, PT ;  /* 0x000000ff0800720c */ /* 0x001fda0003f05270 */
[----:B------:R-:W-:Y:S05]  /*0180*/  @P0 BRA `(.L_x_2) ;  /* 0x0000000000500947 */ /* 0x000fea0003800000 */
[----:B------:R-:W0:Y:S01]  /*0190*/  S2UR UR8, SR_CgaCtaId ;  /* 0x00000000000879c3 */ /* 0x000e220000008800 */
[----:B------:R-:W-:Y:S01]  /*01a0*/  UMOV UR4, 0x400 ;  /* 0x0000040000047882 */ /* 0x000fe20000000000 */
[----:B------:R-:W-:Y:S01]  /*01b0*/  UMOV UR5, 0x1 ;  /* 0x0000000100057882 */ /* 0x000fe20000000000 */
[----:B------:R-:W-:Y:S01]  /*01c0*/  UMOV UR6, 0x3 ;  /* 0x0000000300067882 */ /* 0x000fe20000000000 */
[----:B------:R-:W-:Y:S01]  /*01d0*/  ELECT P0, URZ, PT ;  /* 0x00000000003f782f */ /* 0x000fe20003800000 */
[----:B------:R-:W-:-:S04]  /*01e0*/  UIADD3 UR6, -UR6, 0x100000, URZ ;  /* 0x0010000006067890 */ /* 0x000fc8000fffe13f */
[----:B------:R-:W-:Y:S02]  /*01f0*/  USHF.L.U32 UR7, UR6, 0xb, URZ ;  /* 0x0000000b06077899 */ /* 0x000fe4000800063f */
[----:B------:R-:W-:Y:S02]  /*0200*/  USHF.L.U32 UR6, UR6, 0x1, URZ ;  /* 0x0000000106067899 */ /* 0x000fe4000800063f */
[----:B0-----:R-:W-:Y:S02]  /*0210*/  ULEA UR8, UR8, UR4, 0x18 ;  /* 0x0000000408087291 */ /* 0x001fe4000f8ec03f */
[----:B------:R-:W-:-:S04]  /*0220*/  UIADD3 UR4, -UR5, 0x100000, URZ ;  /* 0x0010000005047890 */ /* 0x000fc8000fffe13f */
[----:B------:R-:W-:Y:S02]  /*0230*/  USHF.L.U32 UR5, UR4, 0xb, URZ ;  /* 0x0000000b04057899 */ /* 0x000fe4000800063f */
[----:B------:R-:W-:Y:S01]  /*0240*/  USHF.L.U32 UR4, UR4, 0x1, URZ ;  /* 0x0000000104047899 */ /* 0x000fe2000800063f */
[----:B------:R-:W0:Y:S11]  /*0250*/  FENCE.VIEW.ASYNC.S ;  /* 0x00000000000073c6 */ /* 0x000e360000000000 */
[----:B0-----:R0:W1:Y:S01]  /*0260*/  SYNCS.EXCH.64 URZ, [UR8], UR4 ;  /* 0x00000004083f75b2 */ /* 0x0010620008000100 */
[----:B------:R0:W2:Y:S01]  /*0270*/  SYNCS.EXCH.64 URZ, [UR8+0x18], UR6 ;  /* 0x00001806083f75b2 */ /* 0x0000a20008000100 */
[----:B------:R0:W3:Y:S01]  /*0280*/  SYNCS.EXCH.64 URZ, [UR8+0x8], UR4 ;  /* 0x00000804083f75b2 */ /* 0x0000e20008000100 */
[----:B------:R0:W4:Y:S01]  /*0290*/  SYNCS.EXCH.64 URZ, [UR8+0x20], UR6 ;  /* 0x00002006083f75b2 */ /* 0x0001220008000100 */
[----:B------:R0:W0:Y:S01]  /*02a0*/  SYNCS.EXCH.64 URZ, [UR8+0x10], UR4 ;  /* 0x00001004083f75b2 */ /* 0x0000220008000100 */
[----:B------:R0:W0:Y:S01]  /*02b0*/  SYNCS.EXCH.64 URZ, [UR8+0x28], UR6 ;  /* 0x00002806083f75b2 */ /* 0x0000220008000100 */
[----:B------:R-:W-:Y:S01]  /*02c0*/  NOP ;  /* 0x0000000000007918 */ /* 0x000fe20000000000 */
.L_x_2:
[----:B------:R-:W5:Y:S01]  /*02d0*/  SHFL.IDX PT, R13, R2, RZ, 0x1f ;  /* 0x00001fff020d7589 */ /* 0x000f6200000e0000 */
[----:B------:R-:W1:Y:S01]  /*02e0*/  S2UR UR12, SR_CTAID.X ;  /* 0x00000000000c79c3 */ /* 0x000e620000002500 */
[----:B------:R-:W-:Y:S02]  /*02f0*/  LOP3.LUT R3, R3, 0xffffff80, RZ, 0xc0, !PT ;  /* 0xffffff8003037812 */ /* 0x000fe400078ec0ff */
[----:B------:R-:W-:Y:S01]  /*0300*/  ELECT P0, URZ, PT ;  /* 0x00000000003f782f */ /* 0x000fe20003800000 */
[----:B------:R2:W3:Y:S01]  /*0310*/  SHFL.IDX PT, R12, R2, RZ, 0x1f ;  /* 0x00001fff020c7589 */ /* 0x0004e200000e0000 */
[----:B------:R-:W-:Y:S01]  /*0320*/  ELECT P1, URZ, PT ;  /* 0x00000000003f782f */ /* 0x000fe20003820000 */
[----:B------:R-:W-:Y:S01]  /*0330*/  NOP ;  /* 0x0000000000007918 */ /* 0x000fe20000000000 */
[----:B------:R-:W-:Y:S01]  /*0340*/  IMAD.IADD R3, R4, 0x1, -R3 ;  /* 0x0000000104037824 */ /* 0x000fe200078e0a03 */
[----:B------:R-:W4:Y:S01]  /*0350*/  S2R R6, SR_CTAID.Y ;  /* 0x0000000000067919 */ /* 0x000f220000002600 */
[----:B0-----:R-:W-:Y:S01]  /*0360*/  ULDC UR4, c[0x0][0x150] ;  /* 0x0000540000047ab9 */ /* 0x001fe20000000800 */
[----:B------:R-:W0:Y:S01]  /*0370*/  LDC R14, c[0x0][0x144] ;  /* 0x00005100ff0e7b82 */ /* 0x000e220000000800 */
[----:B------:R-:W-:Y:S01]  /*0380*/  UMOV UR11, 0x80 ;  /* 0x00000080000b7882 */ /* 0x000fe20000000000 */
[----:B------:R-:W-:Y:S01]  /*0390*/  SHF.R.S32.HI R0, RZ, 0x1f, R3 ;  /* 0x0000001fff007819 */ /* 0x000fe20000011403 */
[----:B------:R-:W-:Y:S01]  /*03a0*/  NOP ;  /* 0x0000000000007918 */ /* 0x000fe20000000000 */
[C---:B------:R-:W-:Y:S01]  /*03b0*/  VIADD R35, R10.reuse, 0xffffffff ;  /* 0xffffffff0a237836 */ /* 0x040fe20000000000 */
[----:B------:R-:W-:Y:S01]  /*03c0*/  ISETP.NE.AND P4, PT, R10, RZ, PT ;  /* 0x000000ff0a00720c */ /* 0x000fe20003f85270 */
[----:B------:R-:W-:Y:S01]  /*03d0*/  IMAD.MOV.U32 R153, RZ, RZ, 0x1 ;  /* 0x00000001ff997424 */ /* 0x000fe200078e00ff */
[----:B------:R-:W-:Y:S01]  /*03e0*/  LEA.HI R9, R0, R3, RZ, 0x3 ;  /* 0x0000000300097211 */ /* 0x000fe200078f18ff */
[----:B------:R-:W0:Y:S01]  /*03f0*/  LDC R15, c[0x0][0x140] ;  /* 0x00005000ff0f7b82 */ /* 0x000e220000000800 */
[----:B------:R-:W-:-:S02]  /*0400*/  ISETP.GE.U32.AND P6, PT, R35, 0x2, PT ;  /* 0x000000022300780c */ /* 0x000fc40003fc6070 */
[--C-:B------:R-:W-:Y:S02]  /*0410*/  SHF.R.S32.HI R11, RZ, 0x3, R9.reuse ;  /* 0x00000003ff0b7819 */ /* 0x100fe40000011409 */
[----:B--2---:R-:W-:Y:S02]  /*0420*/  SHF.R.S32.HI R2, RZ, 0x1f, R9 ;  /* 0x0000001fff027819 */ /* 0x004fe40000011409 */
[----:B------:R-:W-:Y:S01]  /*0430*/  SHF.R.S32.HI R9, RZ, 0x1f, R8 ;  /* 0x0000001fff097819 */ /* 0x000fe20000011408 */
[----:B------:R-:W2:Y:S01]  /*0440*/  LDC R25, c[0x0][0x148] ;  /* 0x00005200ff197b82 */ /* 0x000ea20000000800 */
[----:B-----5:R-:W-:Y:S02]  /*0450*/  ISETP.NE.OR P0, PT, R13, RZ, !P0 ;  /* 0x000000ff0d00720c */ /* 0x020fe40004705670 */
[----:B-1----:R-:W-:Y:S02]  /*0460*/  I2FP.F32.U32 R13, UR12 ;  /* 0x0000000c000d7c45 */ /* 0x002fe40008201000 */
[----:B------:R-:W-:-:S02]  /*0470*/  LEA.HI R2, R2, R11, RZ, 0x2 ;  /* 0x0000000b02027211 */ /* 0x000fc400078f10ff */
[----:B------:R-:W-:Y:S01]  /*0480*/  LEA.HI R9, R9, R8, RZ, 0x2 ;  /* 0x0000000809097211 */ /* 0x000fe200078f10ff */
[----:B------:R-:W-:Y:S01]  /*0490*/  FMUL R13, R13, UR4 ;  /* 0x000000040d0d7c20 */ /* 0x000fe20008400000 */
[----:B---3--:R-:W-:Y:S01]  /*04a0*/  ISETP.NE.OR P1, PT, R12, RZ, !P1 ;  /* 0x000000ff0c00720c */ /* 0x008fe20004f25670 */
[----:B------:R-:W-:Y:S01]  /*04b0*/  ULDC UR4, c[0x0][0x154] ;  /* 0x0000550000047ab9 */ /* 0x000fe20000000800 */
[----:B------:R-:W-:Y:S02]  /*04c0*/  LOP3.LUT R12, R2, 0xfffffffc, RZ, 0xc0, !PT ;  /* 0xfffffffc020c7812 */ /* 0x000fe400078ec0ff */
[----:B------:R-:W-:Y:S01]  /*04d0*/  LOP3.LUT R9, R9, 0x3ffffffc, RZ, 0xc0, !PT ;  /* 0x3ffffffc09097812 */ /* 0x000fe200078ec0ff */
[----:B------:R-:W1:Y:S01]  /*04e0*/  F2I.U32.TRUNC.NTZ R13, R13 ;  /* 0x0000000d000d7305 */ /* 0x000e62000020f000 */
[----:B------:R-:W-:Y:S01]  /*04f0*/  SHF.R.S32.HI R2, RZ, 0x1f, R5 ;  /* 0x0000001fff027819 */ /* 0x000fe20000011405 */
[----:B------:R-:W-:Y:S01]  /*0500*/  IMAD.IADD R12, R11, 0x1, -R12 ;  /* 0x000000010b0c7824 */ /* 0x000fe200078e0a0c */
[----:B------:R-:W-:Y:S01]  /*0510*/  VOTEU.ALL UP1, P0 ;  /* 0x00000000003f7886 */ /* 0x000fe20000020000 */
[----:B------:R-:W-:Y:S01]  /*0520*/  IMAD.IADD R9, R8, 0x1, -R9 ;  /* 0x0000000108097824 */ /* 0x000fe200078e0a09 */
[----:B------:R-:W-:Y:S01]  /*0530*/  LEA.HI R2, R2, R5, RZ, 0x2 ;  /* 0x0000000502027211 */ /* 0x000fe200078f10ff */
[----:B------:R-:W-:Y:S01]  /*0540*/  VOTEU.ALL UP0, P0 ;  /* 0x00000000003f7886 */ /* 0x000fe20000000000 */
[----:B----4-:R-:W-:Y:S01]  /*0550*/  I2FP.F32.U32 R8, R6 ;  /* 0x0000000600087245 */ /* 0x010fe20000201000 */
[----:B------:R-:W-:Y:S01]  /*0560*/  IMAD R9, R9, 0x4, R12 ;  /* 0x0000000409097824 */ /* 0x000fe200078e020c */
[----:B------:R-:W-:Y:S01]  /*0570*/  LOP3.LUT R2, R2, 0xfffffffc, RZ, 0xc0, !PT ;  /* 0xfffffffc02027812 */ /* 0x000fe200078ec0ff */
[----:B------:R-:W-:Y:S01]  /*0580*/  VOTEU.ALL UP2, P1 ;  /* 0x00000000003f7886 */ /* 0x000fe20000840000 */
[----:B------:R-:W3:Y:S01]  /*0590*/  @!UP1 S2UR UR7, SR_CgaCtaId ;  /* 0x00000000000799c3 */ /* 0x000ee20000008800 */
[----:B------:R-:W-:Y:S01]  /*05a0*/  FMUL R8, R8, UR4 ;  /* 0x0000000408087c20 */ /* 0x000fe20008400000 */
[----:B------:R-:W-:Y:S01]  /*05b0*/  IMAD.SHL.U32 R152, R9, 0x4, RZ ;  /* 0x0000000409987824 */ /* 0x000fe200078e00ff */
[----:B------:R-:W-:Y:S01]  /*05c0*/  UMOV UR4, 0x20 ;  /* 0x0000002000047882 */ /* 0x000fe20000000000 */
[----:B------:R-:W-:Y:S01]  /*05d0*/  IMAD.IADD R5, R5, 0x1, -R2 ;  /* 0x0000000105057824 */ /* 0x000fe200078e0a02 */
[----:B------:R-:W-:Y:S01]  /*05e0*/  LEA.HI R2, R9, R9, RZ, 0x1 ;  /* 0x0000000909027211 */ /* 0x000fe200078f08ff */
[----:B-1----:R-:W-:Y:S01]  /*05f0*/  IMAD.MOV R13, RZ, RZ, -R13 ;  /* 0x000000ffff0d7224 */ /* 0x002fe200078e0a0d */
[----:B------:R-:W1:Y:S01]  /*0600*/  F2I.U32.TRUNC.NTZ R8, R8 ;  /* 0x0000000800087305 */ /* 0x000e62000020f000 */
[----:B------:R-:W4:Y:S01]  /*0610*/  @!UP2 S2UR UR10, SR_CgaCtaId ;  /* 0x00000000000aa9c3 */ /* 0x000f220000008800 */
[----:B------:R-:W-:Y:S01]  /*0620*/  LOP3.LUT R2, R2, 0xfffffffe, RZ, 0xc0, !PT ;  /* 0xfffffffe02027812 */ /* 0x000fe200078ec0ff */
[----:B0-----:R-:W-:Y:S01]  /*0630*/  IMAD R21, R14, R13, UR12 ;  /* 0x0000000c0e157e24 */ /* 0x001fe2000f8e020d */
[----:B------:R-:W-:Y:S01]  /*0640*/  @!UP1 UMOV UR6, 0x400 ;  /* 0x0000040000069882 */ /* 0x000fe20000000000 */
[----:B------:R-:W-:-:S04]  /*0650*/  @!UP1 UIADD3 UR4, -UR4, 0x100000, URZ ;  /* 0x0010000004049890 */ /* 0x000fc8000fffe13f */
[----:B------:R-:W-:Y:S02]  /*0660*/  @!UP1 USHF.L.U32 UR5, UR4, 0xb, URZ ;  /* 0x0000000b04059899 */ /* 0x000fe4000800063f */
[----:B------:R-:W-:Y:S01]  /*0670*/  @!UP1 USHF.L.U32 UR4, UR4, 0x1, URZ ;  /* 0x0000000104049899 */ /* 0x000fe2000800063f */
[C---:B------:R-:W-:Y:S01]  /*0680*/  LOP3.LUT R152, R9.reuse, 0xc, R152, 0x78, !PT ;  /* 0x0000000c09987812 */ /* 0x040fe200078e7898 */
[----:B------:R-:W-:Y:S01]  /*0690*/  IMAD.IADD R2, R9, 0x1, -R2 ;  /* 0x0000000109027824 */ /* 0x000fe200078e0a02 */
[----:B------:R-:W-:Y:S01]  /*06a0*/  @!UP2 UMOV UR9, 0x400 ;  /* 0x000004000009a882 */ /* 0x000fe20000000000 */
[----:B------:R-:W-:Y:S01]  /*06b0*/  VOTEU.ALL UP3, P1 ;  /* 0x00000000003f7886 */ /* 0x000fe20000860000 */
[----:B------:R-:W-:Y:S01]  /*06c0*/  VOTEU.ALL UP4, P1 ;  /* 0x00000000003f7886 */ /* 0x000fe20000880000 */
[----:B------:R-:W-:Y:S01]  /*06d0*/  VOTEU.ALL UP5, P1 ;  /* 0x00000000003f7886 */ /* 0x000fe200008a0000 */
[----:B------:R-:W-:Y:S01]  /*06e0*/  ISETP.NE.AND P3, PT, R2, R21, PT ;  /* 0x000000150200720c */ /* 0x000fe20003f65270 */
[----:B------:R0:W0:Y:S01]  /*06f0*/  SHFL.IDX PT, R14, R7, RZ, 0x1f ;  /* 0x00001fff070e7589 */ /* 0x00002200000e0000 */
[----:B------:R-:W-:Y:S01]  /*0700*/  ISETP.EQ.U32.AND P2, PT, R15, 0x1, PT ;  /* 0x000000010f00780c */ /* 0x000fe20003f42070 */
[----:B-1----:R-:W-:Y:S01]  /*0710*/  IMAD.MOV R20, RZ, RZ, -R8 ;  /* 0x000000ffff147224 */ /* 0x002fe200078e0a08 */
[----:B---3--:R-:W-:-:S02]  /*0720*/  @!UP1 ULEA UR8, UR7, UR6, 0x18 ;  /* 0x0000000607089291 */ /* 0x008fc4000f8ec03f */
[----:B------:R-:W-:-:S04]  /*0730*/  @!UP2 UIADD3 UR6, -UR11, 0x100000, URZ ;  /* 0x001000000b06a890 */ /* 0x000fc8000fffe13f */
[----:B------:R-:W-:Y:S02]  /*0740*/  @!UP2 USHF.L.U32 UR7, UR6, 0xb, URZ ;  /* 0x0000000b0607a899 */ /* 0x000fe4000800063f */
[----:B------:R-:W-:Y:S01]  /*0750*/  @!UP2 USHF.L.U32 UR6, UR6, 0x1, URZ ;  /* 0x000000010606a899 */ /* 0x000fe2000800063f */
[----:B--2---:R-:W-:Y:S01]  /*0760*/  IMAD R9, R25, R20, R6 ;  /* 0x0000001419097224 */ /* 0x004fe200078e0206 */
[----:B------:R-:W-:Y:S01]  /*0770*/  VOTEU.ALL UP1, P0 ;  /* 0x00000000003f7886 */ /* 0x000fe20000020000 */
[----:B------:R-:W-:Y:S01]  /*0780*/  LOP3.LUT P0, RZ, R3, 0x7, RZ, 0xc0, !PT ;  /* 0x0000000703ff7812 */ /* 0x000fe2000780c0ff */
[----:B----4-:R-:W-:Y:S01]  /*0790*/  @!UP2 ULEA UR9, UR10, UR9, 0x18 ;  /* 0x000000090a09a291 */ /* 0x010fe2000f8ec03f */
[----:B------:R-:W-:Y:S01]  /*07a0*/  @P3 LEA.HI R2, R152, R152, RZ, 0x1 ;  /* 0x0000009898023211 */ /* 0x000fe200078f08ff */
[----:B------:R-:W-:Y:S01]  /*07b0*/  VOTEU.ALL UP2, P1 ;  /* 0x00000000003f7886 */ /* 0x000fe20000840000 */
[----:B------:R-:W-:Y:S01]  /*07c0*/  ISETP.NE.AND P1, PT, R5, 0x3, PT ;  /* 0x000000030500780c */ /* 0x000fe20003f25270 */
[----:B------:R-:W1:Y:S02]  /*07d0*/  FENCE.VIEW.ASYNC.S ;  /* 0x00000000000073c6 */ /* 0x000e640000000000 */
[----:B-1----:R1:W2:Y:S01]  /*07e0*/  @!UP0 SYNCS.EXCH.64 URZ, [UR8+0x60], UR4 ;  /* 0x00006004083f85b2 */ /* 0x0022a20008000100 */
[----:B------:R-:W-:-:S02]  /*07f0*/  @P3 SHF.R.S32.HI R2, RZ, 0x1, R2 ;  /* 0x00000001ff023819 */ /* 0x000fc40000011402 */
[----:B------:R-:W-:Y:S02]  /*0800*/  ISETP.EQ.OR P1, PT, R5, RZ, !P1 ;  /* 0x000000ff0500720c */ /* 0x000fe40004f22670 */
[----:B------:R-:W-:Y:S02]  /*0810*/  @P3 ISETP.NE.AND P5, PT, R2, R9, PT ;  /* 0x000000090200320c */ /* 0x000fe40003fa5270 */
[----:B------:R-:W-:Y:S02]  /*0820*/  ISETP.LT.U32.AND P0, PT, R152, 0x4, !P0 ;  /* 0x000000049800780c */ /* 0x000fe40004701070 */
[----:B------:R-:W-:Y:S02]  /*0830*/  ISETP.EQ.AND P1, PT, R10, RZ, P1 ;  /* 0x000000ff0a00720c */ /* 0x000fe40000f22270 */
[----:B------:R-:W-:Y:S02]  /*0840*/  SEL R2, RZ, 0x1, !P0 ;  /* 0x00000001ff027807 */ /* 0x000fe40004000000 */
[----:B------:R-:W-:-:S02]  /*0850*/  @P3 SEL R153, RZ, 0x1, P5 ;  /* 0x00000001ff993807 */ /* 0x000fc40002800000 */
[----:B------:R-:W-:Y:S01]  /*0860*/  SEL R16, RZ, 0x1, !P1 ;  /* 0x00000001ff107807 */ /* 0x000fe20004800000 */
[----:B------:R1:W3:Y:S01]  /*0870*/  @!UP1 SYNCS.EXCH.64 URZ, [UR8+0x68], UR4 ;  /* 0x00006804083f95b2 */ /* 0x0002e20008000100 */
[----:B------:R-:W-:Y:S01]  /*0880*/  NOP ;  /* 0x0000000000007918 */ /* 0x000fe20000000000 */
[----:B------:R-:W-:Y:S02]  /*0890*/  LOP3.LUT R153, R153, R2, RZ, 0xc0, !PT ;  /* 0x0000000299997212 */ /* 0x000fe400078ec0ff */
[----:B------:R-:W-:Y:S01]  /*08a0*/  SEL R16, R16, 0x2, P6 ;  /* 0x0000000210107807 */ /* 0x000fe20003000000 */
[----:B------:R1:W4:Y:S01]  /*08b0*/  @!UP2 SYNCS.EXCH.64 URZ, [UR9+0x40], UR6 ;  /* 0x00004006093fa5b2 */ /* 0x0003220008000100 */
[----:B------:R1:W0:Y:S01]  /*08c0*/  @!UP3 SYNCS.EXCH.64 URZ, [UR9+0x48], UR6 ;  /* 0x00004806093fb5b2 */ /* 0x0002220008000100 */
[----:B------:R1:W0:Y:S01]  /*08d0*/  @!UP4 SYNCS.EXCH.64 URZ, [UR9+0x50], UR6 ;  /* 0x00005006093fc5b2 */ /* 0x0002220008000100 */
[----:B------:R1:W0:Y:S01]  /*08e0*/  @!UP5 SYNCS.EXCH.64 URZ, [UR9+0x58], UR6 ;  /* 0x00005806093fd5b2 */ /* 0x0002220008000100 */
[----:B------:R-:W-:Y:S01]  /*08f0*/  NOP ;  /* 0x0000000000007918 */ /* 0x000fe20000000000 */
[----:B-12---:R-:W-:Y:S05]  /*0900*/  @!P2 BRA `(.L_x_3) ;  /* 0x000000000008a947 */ /* 0x006fea0003800000 */
[----:B0--34-:R-:W-:Y:S01]  /*0910*/  UCGABAR_ARV ;  /* 0x00000000000079c7 */ /* 0x019fe20008000000 */
[----:B------:R-:W-:Y:S05]  /*0920*/  BRA `(.L_x_4) ;  /* 0x0000000000047947 */ /* 0x000fea0003800000 */
.L_x_3:
[----:B0--34-:R-:W-:Y:S01]  /*0930*/  NOP ;  /* 0x0000000000007918 */ /* 0x019fe20000000000 */
.L_x_4:
[----:B------:R-:W-:Y:S01]  /*0940*/  ULDC.64 UR4, c[0x0][0x598] ;  /* 0x0001660000047ab9 */ /* 0x000fe20000000a00 */
[----:B------:R-:W-:Y:S01]  /*0950*/  ULDC.64 UR38, c[0x0][0x208] ;  /* 0x0000820000267ab9 */ /* 0x000fe20000000a00 */
[----:B------:R-:W-:-:S04]  /*0960*/  ISETP.NE.U32.AND P0, PT, RZ, UR4, PT ;  /* 0x00000004ff007c0c */ /* 0x000fc8000bf05070 */
[----:B------:R-:W-:-:S13]  /*0970*/  ISETP.NE.AND.EX P0, PT, RZ, UR5, PT, P0 ;  /* 0x00000005ff007c0c */ /* 0x000fda000bf05300 */
[----:B------:R-:W-:Y:S05]  /*0980*/  @!P0 BRA `(.L_x_5) ;  /* 0x00000000001c8947 */ /* 0x000fea0003800000 */
[----:B------:R-:W0:Y:S02]  /*0990*/  LDC.64 R8, c[0x0][0x598] ;  /* 0x00016600ff087b82 */ /* 0x000e240000000a00 */
[----:B0-----:R-:W2:Y:S02]  /*09a0*/  LDG.E.64 R8, desc[UR38][R8.64] ;  /* 0x0000002608087981 */ /* 0x001ea4000c1e1b00 */
[----:B--2---:R-:W-:-:S04]  /*09b0*/  ISETP.NE.U32.AND P0, PT, R8, RZ, PT ;  /* 0x000000ff0800720c */ /* 0x004fc80003f05070 */
[----:B------:R-:W-:-:S13]  /*09c0*/  ISETP.NE.AND.EX P0, PT, R9, RZ, PT, P0 ;  /* 0x000000ff0900720c */ /* 0x000fda0003f05300 */
[----:B------:R-:W-:Y:S05]  /*09d0*/  @!P0 BRA `(.L_x_5) ;  /* 0x0000000000088947 */ /* 0x000fea0003800000 */
[----:B------:R0:W5:Y:S01]  /*09e0*/  LD.E R154, desc[UR38][R8.64] ;  /* 0x00000026089a7980 */ /* 0x000162000c101900 */
[----:B------:R-:W-:Y:S05]  /*09f0*/  BRA `(.L_x_6) ;  /* 0x0000000000247947 */ /* 0x000fea0003800000 */
.L_x_5:
[----:B------:R-:W-:Y:S02]  /*0a00*/  ULDC.64 UR4, c[0x0][0x588] ;  /* 0x0001620000047ab9 */ /* 0x000fe40000000a00 */
[----:B------:R-:W-:-:S04]  /*0a10*/  ISETP.NE.U32.AND P0, PT, RZ, UR4, PT ;  /* 0x00000004ff007c0c */ /* 0x000fc8000bf05070 */
[----:B------:R-:W-:-:S13]  /*0a20*/  ISETP.NE.AND.EX P0, PT, RZ, UR5, PT, P0 ;  /* 0x00000005ff007c0c */ /* 0x000fda000bf05300 */
[----:B------:R-:W-:Y:S05]  /*0a30*/  @!P0 BRA `(.L_x_7) ;  /* 0x00000000000c8947 */ /* 0x000fea0003800000 */
[----:B------:R-:W0:Y:S02]  /*0a40*/  LDC.64 R154, c[0x0][0x588] ;  /* 0x00016200ff9a7b82 */ /* 0x000e240000000a00 */
[----:B0-----:R1:W5:Y:S01]  /*0a50*/  LDG.E R154, desc[UR38][R154.64] ;  /* 0x000000269a9a7981 */ /* 0x001362000c1e1900 */
[----:B------:R-:W-:Y:S05]  /*0a60*/  BRA `(.L_x_6) ;  /* 0x0000000000087947 */ /* 0x000fea0003800000 */
.L_x_7:
[----:B------:R-:W-:Y:S02]  /*0a70*/  ULDC UR4, c[0x0][0x580] ;  /* 0x0001600000047ab9 */ /* 0x000fe40000000800 */
[----:B------:R-:W-:-:S07]  /*0a80*/  IMAD.U32 R154, RZ, RZ, UR4 ;  /* 0x00000004ff9a7e24 */ /* 0x000fce000f8e00ff */
.L_x_6:
[----:B------:R-:W-:Y:S02]  /*0a90*/  ULDC.64 UR4, c[0x0][0x5a0] ;  /* 0x0001680000047ab9 */ /* 0x000fe40000000a00 */
[----:B------:R-:W-:-:S04]  /*0aa0*/  ISETP.NE.U32.AND P0, PT, RZ, UR4, PT ;  /* 0x00000004ff007c0c */ /* 0x000fc8000bf05070 */
[----:B------:R-:W-:-:S13]  /*0ab0*/  ISETP.NE.AND.EX P0, PT, RZ, UR5, PT, P0 ;  /* 0x00000005ff007c0c */ /* 0x000fda000bf05300 */
[----:B------:R-:W-:Y:S05]  /*0ac0*/  @!P0 BRA `(.L_x_8) ;  /* 0x00000000001c8947 */ /* 0x000fea0003800000 */
[----:B0-----:R-:W0:Y:S02]  /*0ad0*/  LDC.64 R8, c[0x0][0x5a0] ;  /* 0x00016800ff087b82 */ /* 0x001e240000000a00 */
[----:B0-----:R-:W2:Y:S02]  /*0ae0*/  LDG.E.64 R8, desc[UR38][R8.64] ;  /* 0x0000002608087981 */ /* 0x001ea4000c1e1b00 */
[----:B--2---:R-:W-:-:S04]  /*0af0*/  ISETP.NE.U32.AND P0, PT, R8, RZ, PT ;  /* 0x000000ff0800720c */ /* 0x004fc80003f05070 */
[----:B------:R-:W-:-:S13]  /*0b00*/  ISETP.NE.AND.EX P0, PT, R9, RZ, PT, P0 ;  /* 0x000000ff0900720c */ /* 0x000fda0003f05300 */
[----:B------:R-:W-:Y:S05]  /*0b10*/  @!P0 BRA `(.L_x_8) ;  /* 0x0000000000088947 */ /* 0x000fea0003800000 */
[----:B-1----:R0:W5:Y:S01]  /*0b20*/  LD.E R155, desc[UR38][R8.64] ;  /* 0x00000026089b7980 */ /* 0x002162000c101900 */
[----:B------:R-:W-:Y:S05]  /*0b30*/  BRA `(.L_x_9) ;  /* 0x0000000000247947 */ /* 0x000fea0003800000 */
.L_x_8:
[----:B------:R-:W-:Y:S02]  /*0b40*/  ULDC.64 UR4, c[0x0][0x590] ;  /* 0x0001640000047ab9 */ /* 0x000fe40000000a00 */
[----:B------:R-:W-:-:S04]  /*0b50*/  ISETP.NE.U32.AND P0, PT, RZ, UR4, PT ;  /* 0x00000004ff007c0c */ /* 0x000fc8000bf05070 */
[----:B------:R-:W-:-:S13]  /*0b60*/  ISETP.NE.AND.EX P0, PT, RZ, UR5, PT, P0 ;  /* 0x00000005ff007c0c */ /* 0x000fda000bf05300 */
[----:B------:R-:W-:Y:S05]  /*0b70*/  @!P0 BRA `(.L_x_10) ;  /* 0x00000000000c8947 */ /* 0x000fea0003800000 */
[----:B0-----:R-:W1:Y:S02]  /*0b80*/  LDC.64 R8, c[0x0][0x590] ;  /* 0x00016400ff087b82 */ /* 0x001e640000000a00 */
[----:B-1----:R1:W5:Y:S01]  /*0b90*/  LDG.E R155, desc[UR38][R8.64] ;  /* 0x00000026089b7981 */ /* 0x002362000c1e1900 */
[----:B------:R-:W-:Y:S05]  /*0ba0*/  BRA `(.L_x_9) ;  /* 0x0000000000087947 */ /* 0x000fea0003800000 */
.L_x_10:
[----:B------:R-:W-:Y:S02]  /*0bb0*/  ULDC UR4, c[0x0][0x584] ;  /* 0x0001610000047ab9 */ /* 0x000fe40000000800 */
[----:B-1----:R-:W-:-:S07]  /*0bc0*/  IMAD.U32 R155, RZ, RZ, UR4 ;  /* 0x00000004ff9b7e24 */ /* 0x002fce000f8e00ff */
.L_x_9:
[----:B------:R-:W2:Y:S01]  /*0bd0*/  LDC R2, c[0x0][0x65c] ;  /* 0x00019700ff027b82 */ /* 0x000ea20000000800 */
[----:B------:R-:W-:Y:S01]  /*0be0*/  ULDC UR6, c[0x0][0x28c] ;  /* 0x0000a30000067ab9 */ /* 0x000fe20000000800 */
[----:B------:R-:W-:Y:S01]  /*0bf0*/  ISETP.NE.AND P0, PT, R10, 0x2, PT ;  /* 0x000000020a00780c */ /* 0x000fe20003f05270 */
[----:B------:R-:W-:Y:S01]  /*0c00*/  UIADD3 UR6, UR6, 0x7f, URZ ;  /* 0x0000007f06067890 */ /* 0x000fe2000fffe03f */
[----:B01----:R-:W-:Y:S01]  /*0c10*/  IMAD.U32 R8, RZ, RZ, UR12 ;  /* 0x0000000cff087e24 */ /* 0x003fe2000f8e00ff */
[----:B------:R-:W-:Y:S01]  /*0c20*/  UMOV UR36, URZ ;  /* 0x0000003f00247c82 */ /* 0x000fe20008000000 */
[----:B------:R-:W-:Y:S01]  /*0c30*/  IMAD.MOV.U32 R9, RZ, RZ, RZ ;  /* 0x000000ffff097224 */ /* 0x000fe200078e00ff */
[----:B------:R-:W-:Y:S01]  /*0c40*/  USHF.R.S32.HI UR7, URZ, 0x1f, UR6 ;  /* 0x0000001f3f077899 */ /* 0x000fe20008011406 */
[----:B------:R-:W-:Y:S01]  /*0c50*/  UMOV UR40, URZ ;  /* 0x0000003f00287c82 */ /* 0x000fe20008000000 */
[----:B------:R-:W-:Y:S02]  /*0c60*/  ULDC.64 UR8, c[0x0][0x650] ;  /* 0x0001940000087ab9 */ /* 0x000fe40000000a00 */
[----:B------:R-:W-:-:S04]  /*0c70*/  ULEA.HI UR7, UR7, UR6, URZ, 0x7 ;  /* 0x0000000607077291 */ /* 0x000fc8000f8f383f */
[----:B------:R-:W-:Y:S01]  /*0c80*/  USHF.R.S32.HI UR37, URZ, 0x7, UR7 ;  /* 0x000000073f257899 */ /* 0x000fe20008011407 */
[----:B--2---:R-:W-:-:S13]  /*0c90*/  ISETP.NE.AND P1, PT, R2, 0x1, PT ;  /* 0x000000010200780c */ /* 0x004fda0003f25270 */
[----:B------:R-:W0:Y:S01]  /*0ca0*/  @P1 LDC R19, c[0x0][0x10] ;  /* 0x00000400ff131b82 */ /* 0x000e220000000800 */
[----:B------:R-:W-:Y:S02]  /*0cb0*/  @P1 IMAD.MOV.U32 R7, RZ, RZ, RZ ;  /* 0x000000ffff071224 */ /* 0x000fe400078e00ff */
[----:B------:R-:W-:-:S05]  /*0cc0*/  @P1 IMAD.MOV.U32 R17, RZ, RZ, RZ ;  /* 0x000000ffff111224 */ /* 0x000fca00078e00ff */
[----:B------:R-:W1:Y:S01]  /*0cd0*/  @!P1 LDC R11, c[0x0][0xc] ;  /* 0x00000300ff0b9b82 */ /* 0x000e620000000800 */
[----:B------:R-:W-:Y:S01]  /*0ce0*/  ULDC UR4, c[0x0][0xc] ;  /* 0x0000030000047ab9 */ /* 0x000fe20000000800 */
[----:B------:R-:W-:Y:S02]  /*0cf0*/  ULDC UR5, c[0x0][0x10] ;  /* 0x0000040000057ab9 */ /* 0x000fe40000000800 */
[----:B------:R-:W-:-:S04]  /*0d00*/  UIMAD.WIDE.U32 UR4, UR4, UR5, URZ ;  /* 0x00000005040472a5 */ /* 0x000fc8000f8e003f */
[----:B------:R-:W2:Y:S01]  /*0d10*/  LDC R2, c[0x0][0x14] ;  /* 0x00000500ff027b82 */ /* 0x000ea20000000800 */
[----:B0-----:R-:W-:-:S04]  /*0d20*/  @P1 IMAD.WIDE.U32 R18, R19, UR12, R6 ;  /* 0x0000000c13121c25 */ /* 0x001fc8000f8e0006 */
[----:B------:R-:W-:Y:S02]  /*0d30*/  @P1 IMAD.IADD R17, R19, 0x1, R17 ;  /* 0x0000000113111824 */ /* 0x000fe400078e0211 */
[----:B-1----:R-:W-:-:S04]  /*0d40*/  @!P1 IMAD.WIDE.U32 R8, R6, R11, R8 ;  /* 0x0000000b06089225 */ /* 0x002fc800078e0008 */
[----:B------:R-:W-:Y:S02]  /*0d50*/  @!P1 IMAD.MOV.U32 R18, RZ, RZ, R8 ;  /* 0x000000ffff129224 */ /* 0x000fe400078e0008 */
[----:B------:R-:W-:Y:S02]  /*0d60*/  @!P1 IMAD.MOV.U32 R17, RZ, RZ, R9 ;  /* 0x000000ffff119224 */ /* 0x000fe400078e0009 */
[----:B--2---:R-:W-:-:S04]  /*0d70*/  IMAD.WIDE.U32 R12, R2, UR4, RZ ;  /* 0x00000004020c7c25 */ /* 0x004fc8000f8e00ff */
[----:B------:R-:W-:Y:S01]  /*0d80*/  IMAD R23, R2, UR5, RZ ;  /* 0x0000000502177c24 */ /* 0x000fe2000f8e02ff */
[----:B------:R0:W-:Y:S03]  /*0d90*/  STL.64 [R1], R12 ;  /* 0x0000000c01007387 */ /* 0x0001e60000100a00 */
[----:B------:R-:W-:Y:S01]  /*0da0*/  IMAD.IADD R23, R13, 0x1, R23 ;  /* 0x000000010d177824 */ /* 0x000fe200078e0217 */
[----:B------:R-:W-:Y:S06]  /*0db0*/  @P0 BRA `(.L_x_11) ;  /* 0x0000000000200947 */ /* 0x000fec0003800000 */
[----:B------:R-:W-:Y:S01]  /*0dc0*/  UISETP.GE.U32.AND UP0, UPT, UR37, 0x3, UPT ;  /* 0x000000032500788c */ /* 0x000fe2000bf06070 */
[----:B------:R-:W-:Y:S01]  /*0dd0*/  IADD3 R18, P0, R18, R12, RZ ;  /* 0x0000000c12127210 */ /* 0x000fe20007f1e0ff */
[----:B------:R-:W-:Y:S01]  /*0de0*/  UIMAD.WIDE.U32 UR4, UR37, -0x55555555, URZ ;  /* 0xaaaaaaab250478a5 */ /* 0x000fe2000f8e003f */
[----:B------:R-:W-:-:S03]  /*0df0*/  UMOV UR40, URZ ;  /* 0x0000003f00287c82 */ /* 0x000fc60008000000 */
[----:B------:R-:W-:Y:S01]  /*0e00*/  USHF.R.U32.HI UR4, URZ, 0x1, UR5 ;  /* 0x000000013f047899 */ /* 0x000fe20008011605 */
[----:B------:R-:W-:-:S03]  /*0e10*/  IMAD.X R17, R23, 0x1, R17, P0 ;  /* 0x0000000117117824 */ /* 0x000fc600000e0611 */
[----:B------:R-:W-:Y:S02]  /*0e20*/  UIMAD UR36, UR4, -0x3, UR37 ;  /* 0xfffffffd042478a4 */ /* 0x000fe4000f8e0225 */
[----:B------:R-:W-:-:S12]  /*0e30*/  @UP0 ULOP3.LUT UR40, UR4, 0x1, URZ, 0xc0, !UPT ;  /* 0x0000000104280892 */ /* 0x000fd8000f8ec03f */
.L_x_11:
[----:B------:R-:W-:Y:S01]  /*0e40*/  ISETP.GE.U32.AND P0, PT, R18, UR8, PT ;  /* 0x0000000812007c0c */ /* 0x000fe2000bf06070 */
[----:B------:R-:W-:Y:S01]  /*0e50*/  IMAD.MOV.U32 R19, RZ, RZ, -0x1 ;  /* 0xffffffffff137424 */ /* 0x000fe200078e00ff */
[----:B------:R-:W-:Y:S01]  /*0e60*/  PRMT R8, RZ, 0x7610, R8 ;  /* 0x00007610ff087816 */ /* 0x000fe20000000008 */
[----:B------:R-:W-:Y:S01]  /*0e70*/  IMAD.MOV.U32 R22, RZ, RZ, -0x1 ;  /* 0xffffffffff167424 */ /* 0x000fe200078e00ff */
[----:B------:R-:W-:Y:S01]  /*0e80*/  ISETP.GE.U32.AND.EX P0, PT, R17, UR9, PT, P0 ;  /* 0x0000000911007c0c */ /* 0x000fe2000bf06100 */
[----:B------:R-:W-:-:S12]  /*0e90*/  IMAD.MOV.U32 R2, RZ, RZ, -0x1 ;  /* 0xffffffffff027424 */ /* 0x000fd800078e00ff */
[----:B------:R-:W-:Y:S05]  /*0ea0*/  @P0 BRA `(.L_x_12) ;  /* 0x00000004002c0947 */ /* 0x000fea0003800000 */
[----:B------:R-:W1:Y:S01]  /*0eb0*/  LDC.64 R26, c[0x0][0x628] ;  /* 0x00018a00ff1a7b82 */ /* 0x000e620000000a00 */
[----:B------:R-:W-:Y:S02]  /*0ec0*/  IMAD.MOV.U32 R8, RZ, RZ, R18 ;  /* 0x000000ffff087224 */ /* 0x000fe400078e0012 */
[----:B------:R-:W-:-:S05]  /*0ed0*/  IMAD.MOV.U32 R9, RZ, RZ, R17 ;  /* 0x000000ffff097224 */ /* 0x000fca00078e0011 */
[----:B------:R-:W2:Y:S08]  /*0ee0*/  LDC R2, c[0x0][0x630] ;  /* 0x00018c00ff027b82 */ /* 0x000eb00000000800 */
[----:B------:R-:W3:Y:S01]  /*0ef0*/  LDC.64 R28, c[0x0][0x620] ;  /* 0x00018800ff1c7b82 */ /* 0x000ee20000000a00 */
[----:B-1----:R-:W-:-:S04]  /*0f00*/  ISETP.NE.U32.AND P0, PT, R26, RZ, PT ;  /* 0x000000ff1a00720c */ /* 0x002fc80003f05070 */
[----:B------:R-:W-:-:S13]  /*0f10*/  ISETP.NE.AND.EX P0, PT, R27, RZ, PT, P0 ;  /* 0x000000ff1b00720c */ /* 0x000fda0003f05300 */
[----:B--23--:R-:W-:Y:S05]  /*0f20*/  @!P0 BRA `(.L_x_13) ;  /* 0x0000000000288947 */ /* 0x00cfea0003800000 */
[----:B0-----:R-:W0:Y:S02]  /*0f30*/  LDC R13, c[0x0][0x634] ;  /* 0x00018d00ff0d7b82 */ /* 0x001e240000000800 */
[----:B0-----:R-:W-:-:S05]  /*0f40*/  IADD3 R13, P0, R18, R13, RZ ;  /* 0x0000000d120d7210 */ /* 0x001fca0007f1e0ff */
[----:B------:R-:W-:-:S04]  /*0f50*/  IMAD.X R15, RZ, RZ, R17, P0 ;  /* 0x000000ffff0f7224 */ /* 0x000fc800000e0611 */
[----:B------:R-:W-:-:S04]  /*0f60*/  IMAD.WIDE.U32 R8, R15, R26, RZ ;  /* 0x0000001a0f087225 */ /* 0x000fc800078e00ff */
[----:B------:R-:W-:-:S04]  /*0f70*/  IMAD.WIDE.U32 R10, P0, R13, R27, R8 ;  /* 0x0000001b0d0a7225 */ /* 0x000fc80007800008 */
[----:B------:R-:W-:-:S04]  /*0f80*/  IMAD.WIDE.U32 R8, R13, R26, RZ ;  /* 0x0000001a0d087225 */ /* 0x000fc800078e00ff */
[----:B------:R-:W-:Y:S01]  /*0f90*/  IMAD.X R13, RZ, RZ, RZ, P0 ;  /* 0x000000ffff0d7224 */ /* 0x000fe200000e06ff */
[----:B------:R-:W-:Y:S01]  /*0fa0*/  IADD3 RZ, P0, R9, R10, RZ ;  /* 0x0000000a09ff7210 */ /* 0x000fe20007f1e0ff */
[----:B------:R-:W-:-:S04]  /*0fb0*/  IMAD.MOV.U32 R12, RZ, RZ, R11 ;  /* 0x000000ffff0c7224 */ /* 0x000fc800078e000b */
[----:B------:R-:W-:-:S08]  /*0fc0*/  IMAD.WIDE.U32.X R8, R15, R27, R12, P0 ;  /* 0x0000001b0f087225 */ /* 0x000fd000000e040c */
.L_x_13:
[----:B------:R-:W1:Y:S01]  /*0fd0*/  LDC.64 R32, c[0x0][0x640] ;  /* 0x00019000ff207b82 */ /* 0x000e620000000a00 */
[-C--:B------:R-:W-:Y:S01]  /*0fe0*/  SHF.R.U64 R30, R8, R2.reuse, R9 ;  /* 0x00000002081e7219 */ /* 0x080fe20000001209 */
[----:B------:R-:W-:Y:S01]  /*0ff0*/  IMAD.MOV.U32 R19, RZ, RZ, R17 ;  /* 0x000000ffff137224 */ /* 0x000fe200078e0011 */
[----:B------:R-:W-:Y:S01]  /*1000*/  SHF.R.U32.HI R2, RZ, R2, R9 ;  /* 0x00000002ff027219 */ /* 0x000fe20000011609 */
[----:B------:R-:W-:Y:S01]  /*1010*/  IMAD.MOV.U32 R26, RZ, RZ, 0x1 ;  /* 0x00000001ff1a7424 */ /* 0x000fe200078e00ff */
[----:B------:R-:W-:-:S03]  /*1020*/  IADD3 R11, P0, RZ, -R30, RZ ;  /* 0x8000001eff0b7210 */ /* 0x000fc60007f1e0ff */
[----:B------:R-:W2:Y:S02]  /*1030*/  LDC R10, c[0x0][0x618] ;  /* 0x00018600ff0a7b82 */ /* 0x000ea40000000800 */
[----:B------:R-:W-:-:S04]  /*1040*/  IMAD.X R9, RZ, RZ, ~R2, P0 ;  /* 0x000000ffff097224 */ /* 0x000fc800000e0e02 */
[-C--:B------:R-:W-:Y:S02]  /*1050*/  IMAD R2, R9, R28.reuse, RZ ;  /* 0x0000001c09027224 */ /* 0x080fe400078e02ff */
[----:B0-----:R-:W0:Y:S01]  /*1060*/  LDC R13, c[0x0][0x608] ;  /* 0x00018200ff0d7b82 */ /* 0x001e220000000800 */
[----:B------:R-:W-:-:S04]  /*1070*/  IMAD.WIDE.U32 R8, R11, R28, R18 ;  /* 0x0000001c0b087225 */ /* 0x000fc800078e0012 */
[----:B------:R-:W-:Y:S02]  /*1080*/  IMAD R11, R11, R29, R2 ;  /* 0x0000001d0b0b7224 */ /* 0x000fe400078e0202 */
[----:B------:R-:W-:Y:S01]  /*1090*/  IMAD.MOV.U32 R2, RZ, RZ, -0x1 ;  /* 0xffffffffff027424 */ /* 0x000fe200078e00ff */
[----:B------:R-:W3:Y:S01]  /*10a0*/  LDC R31, c[0x0][0x658] ;  /* 0x00019600ff1f7b82 */ /* 0x000ee20000000800 */
[----:B------:R-:W-:Y:S01]  /*10b0*/  IMAD.IADD R9, R9, 0x1, R11 ;  /* 0x0000000109097824 */ /* 0x000fe200078e020b */
[----:B-1----:R-:W-:-:S04]  /*10c0*/  ISETP.NE.U32.AND P0, PT, R32, RZ, PT ;  /* 0x000000ff2000720c */ /* 0x002fc80003f05070 */
[----:B------:R-:W-:Y:S02]  /*10d0*/  ISETP.NE.AND.EX P0, PT, R33, RZ, PT, P0 ;  /* 0x000000ff2100720c */ /* 0x000fe40003f05300 */
[----:B------:R-:W1:Y:S01]  /*10e0*/  LDC R29, c[0x0][0x600] ;  /* 0x00018000ff1d7b82 */ /* 0x000e620000000800 */
[-CC-:B--2---:R-:W-:Y:S02]  /*10f0*/  SHF.R.U64 R27, R8, R10.reuse, R9.reuse ;  /* 0x0000000a081b7219 */ /* 0x184fe40000001209 */
[----:B------:R-:W-:-:S05]  /*1100*/  SHF.R.U32.HI R8, RZ, R10, R9 ;  /* 0x0000000aff087219 */ /* 0x000fca0000011609 */
[----:B------:R-:W2:Y:S01]  /*1110*/  LDC R22, c[0x0][0x648] ;  /* 0x00019200ff167b82 */ /* 0x000ea20000000800 */
[-CC-:B0-----:R-:W-:Y:S02]  /*1120*/  SHF.R.U64 R34, R27, R13.reuse, R8.reuse ;  /* 0x0000000d1b227219 */ /* 0x181fe40000001208 */
[----:B------:R-:W-:-:S05]  /*1130*/  SHF.R.U32.HI R8, RZ, R13, R8 ;  /* 0x0000000dff087219 */ /* 0x000fca0000011608 */
[----:B------:R-:W0:Y:S01]  /*1140*/  LDC R24, c[0x0][0x638] ;  /* 0x00018e00ff187b82 */ /* 0x000e220000000800 */
[-CC-:B---3--:R-:W-:Y:S02]  /*1150*/  SHF.R.U64 R36, R34, R31.reuse, R8.reuse ;  /* 0x0000001f22247219 */ /* 0x188fe40000001208 */
[-C--:B------:R-:W-:Y:S02]  /*1160*/  SHF.L.U32 R2, R2, R31.reuse, RZ ;  /* 0x0000001f02027219 */ /* 0x080fe400000006ff */
[----:B------:R-:W-:Y:S01]  /*1170*/  SHF.R.U32.HI R9, RZ, R31, R8 ;  /* 0x0000001fff097219 */ /* 0x000fe20000011608 */
[----:B------:R-:W-:Y:S01]  /*1180*/  IMAD.MOV.U32 R8, RZ, RZ, R36 ;  /* 0x000000ffff087224 */ /* 0x000fe200078e0024 */
[----:B------:R-:W-:Y:S01]  /*1190*/  LOP3.LUT R15, RZ, R2, RZ, 0x33, !PT ;  /* 0x00000002ff0f7212 */ /* 0x000fe200078e33ff */
[----:B------:R-:W3:Y:S01]  /*11a0*/  LDC R28, c[0x0][0x610] ;  /* 0x00018400ff1c7b82 */ /* 0x000ee20000000800 */
[----:B------:R-:W-:Y:S05]  /*11b0*/  @!P0 BRA `(.L_x_14) ;  /* 0x0000000000288947 */ /* 0x000fea0003800000 */
[----:B------:R-:W4:Y:S02]  /*11c0*/  LDC R13, c[0x0][0x64c] ;  /* 0x00019300ff0d7b82 */ /* 0x000f240000000800 */
[----:B----4-:R-:W-:-:S05]  /*11d0*/  IADD3 R13, P0, R36, R13, RZ ;  /* 0x0000000d240d7210 */ /* 0x010fca0007f1e0ff */
        /* <DEDUP_REMOVED lines=8> */
.L_x_14:
[----:B--2---:R-:W-:Y:S01]  /*1260*/  SHF.R.U64 R7, R8, R22, R9 ;  /* 0x0000001608077219 */ /* 0x004fe20000001209 */
[----:B-1----:R-:W-:Y:S01]  /*1270*/  VIADD R8, R29, 0xffffffff ;  /* 0xffffffff1d087836 */ /* 0x002fe20000000000 */
[----:B------:R-:W-:Y:S01]  /*1280*/  SHF.L.U32 R2, R26, R31, RZ ;  /* 0x0000001f1a027219 */ /* 0x000fe200000006ff */
[----:B------:R-:W-:Y:S01]  /*1290*/  @P1 IMAD R21, R25, R20, R6 ;  /* 0x0000001419151224 */ /* 0x000fe200078e0206 */
[----:B------:R-:W-:Y:S01]  /*12a0*/  LOP3.LUT R15, R34, R15, RZ, 0xc0, !PT ;  /* 0x0000000f220f7212 */ /* 0x000fe200078ec0ff */
[----:B------:R-:W-:Y:S01]  /*12b0*/  IMAD.MOV R9, RZ, RZ, -R7 ;  /* 0x000000ffff097224 */ /* 0x000fe200078e0a07 */
[----:B------:R-:W-:-:S03]  /*12c0*/  LOP3.LUT R8, R27, R8, RZ, 0xc0, !PT ;  /* 0x000000081b087212 */ /* 0x000fc600078ec0ff */
[----:B------:R-:W-:Y:S02]  /*12d0*/  IMAD R6, R2, R7, R15 ;  /* 0x0000000702067224 */ /* 0x000fe400078e020f */
[----:B0-----:R-:W-:Y:S02]  /*12e0*/  IMAD R2, R9, R24, R36 ;  /* 0x0000001809027224 */ /* 0x001fe400078e0224 */
[----:B---3--:R-:W-:Y:S02]  /*12f0*/  IMAD R19, R6, R28, R21 ;  /* 0x0000001c06137224 */ /* 0x008fe400078e0215 */
[----:B------:R-:W-:Y:S02]  /*1300*/  IMAD R2, R2, R29, R8 ;  /* 0x0000001d02027224 */ /* 0x000fe400078e0208 */
[----:B------:R-:W-:-:S03]  /*1310*/  IMAD.MOV.U32 R6, RZ, RZ, 0x1 ;  /* 0x00000001ff067424 */ /* 0x000fc600078e00ff */
[----:B------:R-:W-:Y:S02]  /*1320*/  SEL R22, R2, R19, !P1 ;  /* 0x0000001302167207 */ /* 0x000fe40004800000 */
[----:B------:R-:W-:Y:S01]  /*1330*/  SEL R19, R19, R2, !P1 ;  /* 0x0000000213137207 */ /* 0x000fe20004800000 */
[----:B------:R-:W-:Y:S01]  /*1340*/  IMAD.MOV.U32 R2, RZ, RZ, R30 ;  /* 0x000000ffff027224 */ /* 0x000fe200078e001e */
[----:B------:R-:W-:-:S07]  /*1350*/  PRMT R8, R6, 0x7610, R8 ;  /* 0x0000761006087816 */ /* 0x000fce0000000008 */
.L_x_12:
[----:B------:R-:W-:Y:S05]  /*1360*/  @!P2 BRA `(.L_x_15) ;  /* 0x00000000000ca947 */ /* 0x000fea0003800000 */
[----:B------:R-:W-:Y:S01]  /*1370*/  UCGABAR_WAIT ;  /* 0x0000000000007dc7 */ /* 0x000fe20008000000 */
[----:B------:R-:W-:Y:S01]  /*1380*/  CCTL.IVALL ;  /* 0x00000000ff00798f */ /* 0x000fe20002000000 */
[----:B------:R-:W-:Y:S05]  /*1390*/  BRA `(.L_x_16) ;  /* 0x0000000000047947 */ /* 0x000fea0003800000 */
.L_x_15:
[----:B------:R-:W-:Y:S06]  /*13a0*/  BAR.SYNC.DEFER_BLOCKING 0x0 ;  /* 0x0000000000007b1d */ /* 0x000fec0000010000 */
.L_x_16:
[----:B------:R-:W-:Y:S05]  /*13b0*/  @!P4 BRA `(.L_x_17) ;  /* 0x0000009c0084c947 */ /* 0x000fea0003800000 */
[----:B------:R-:W-:-:S13]  /*13c0*/  ISETP.GT.U32.AND P0, PT, R35, 0x1, PT ;  /* 0x000000012300780c */ /* 0x000fda0003f04070 */
[----:B------:R-:W-:Y:S05]  /*13d0*/  @P0 EXIT ;  /* 0x000000000000094d */ /* 0x000fea0003800000 */
.L_x_18:
[----:B------:R-:W-:-:S08]  /*13e0*/  NOP ;  /* 0x0000000000007918 */ /* 0x000fd00000000000 */
[----:B------:R-:W1:Y:S02]  /*13f0*/  USETMAXREG.TRY_ALLOC.CTAPOOL UP0, 0xe8 ;  /* 0x000000e8000079c8 */ /* 0x000e640008000600 */
[----:B-1----:R-:W-:-:S13]  /*1400*/  PLOP3.LUT P0, PT, PT, PT, UP0, 0x80, 0x0 ;  /* 0x000000000000781c */ /* 0x002fda0003f0f008 */
[----:B------:R-:W-:Y:S05]  /*1410*/  @!P0 BRA `(.L_x_18) ;  /* 0xfffffffc00f08947 */ /* 0x000fea000383ffff */
[----:B------:R-:W-:-:S13]  /*1420*/  LOP3.LUT P0, RZ, R8, 0xff, RZ, 0xc0, !PT ;  /* 0x000000ff08ff7812 */ /* 0x000fda000780c0ff */
[----:B------:R-:W-:Y:S05]  /*1430*/  @!P0 EXIT ;  /* 0x000000000000894d */ /* 0x000fea0003800000 */
[----:B------:R-:W1:Y:S01]  /*1440*/  S2UR UR4, SR_CgaCtaId ;  /* 0x00000000000479c3 */ /* 0x000e620000008800 */
[----:B------:R-:W-:Y:S01]  /*1450*/  VIADD R14, R14, 0xffffffff ;  /* 0xffffffff0e0e7836 */ /* 0x000fe20000000000 */
[CC--:B------:R-:W-:Y:S01]  /*1460*/  LEA.HI R4, R0.reuse, R3.reuse, RZ, 0x2 ;  /* 0x0000000300047211 */ /* 0x0c0fe200078f10ff */
[----:B------:R-:W-:Y:S01]  /*1470*/  UMOV UR42, 0x400 ;  /* 0x00000400002a7882 */ /* 0x000fe20000000000 */
[----:B------:R-:W-:Y:S01]  /*1480*/  LEA.HI R0, R0, R3, RZ, 0x5 ;  /* 0x0000000300007211 */ /* 0x000fe200078f28ff */
[----:B------:R-:W-:Y:S01]  /*1490*/  UISETP.LT.AND UP0, UPT, UR37, 0x1, UPT ;  /* 0x000000012500788c */ /* 0x000fe2000bf01270 */
[----:B------:R-:W-:Y:S01]  /*14a0*/  R2UR UR43, R14 ;  /* 0x000000000e2b72ca */ /* 0x000fe200000e0000 */
[----:B------:R-:W-:Y:S01]  /*14b0*/  USHF.L.U32 UR41, UR37, 0x1, URZ ;  /* 0x0000000125297899 */ /* 0x000fe2000800063f */
[--C-:B------:R-:W-:Y:S01]  /*14c0*/  SHF.R.S32.HI R156, RZ, 0x2, R4.reuse ;  /* 0x00000002ff9c7819 */ /* 0x100fe20000011404 */
[----:B------:R-:W-:Y:S01]  /*14d0*/  USEL UR45, UR37, 0x1, UP0 ;  /* 0x00000001252d7887 */ /* 0x000fe20008000000 */
[----:B------:R-:W-:-:S02]  /*14e0*/  SHF.R.S32.HI R5, RZ, 0x1f, R4 ;  /* 0x0000001fff057819 */ /* 0x000fc40000011404 */
[----:B------:R-:W-:Y:S01]  /*14f0*/  LOP3.LUT R158, R4, 0xfffffffc, RZ, 0xc0, !PT ;  /* 0xfffffffc049e7812 */ /* 0x000fe200078ec0ff */
[----:B------:R-:W-:Y:S01]  /*1500*/  UIADD3 UR45, -UR45, UR37, URZ ;  /* 0x000000252d2d7290 */ /* 0x000fe2000fffe13f */
[----:B------:R-:W-:Y:S02]  /*1510*/  LEA.HI R5, R5, R156, RZ, 0x3 ;  /* 0x0000009c05057211 */ /* 0x000fe400078f18ff */
[----:B------:R-:W-:Y:S01]  /*1520*/  ISETP.NE.AND P0, PT, R14, RZ, PT ;  /* 0x000000ff0e00720c */ /* 0x000fe20003f05270 */
[----:B------:R-:W-:Y:S01]  /*1530*/  IMAD.IADD R158, R3, 0x1, -R158 ;  /* 0x00000001039e7824 */ /* 0x000fe200078e0a9e */
[----:B------:R-:W-:Y:S01]  /*1540*/  LOP3.LUT R5, R5, 0xfffffff8, RZ, 0xc0, !PT ;  /* 0xfffffff805057812 */ /* 0x000fe200078ec0ff */
[----:B------:R-:W-:Y:S01]  /*1550*/  USHF.L.U32 UR43, UR43, 0x3, URZ ;  /* 0x000000032b2b7899 */ /* 0x000fe2000800063f */
[----:B------:R-:W-:Y:S02]  /*1560*/  LOP3.LUT R176, R16, 0x1, RZ, 0xfc, !PT ;  /* 0x0000000110b07812 */ /* 0x000fe400078efcff */
[----:B------:R-:W-:Y:S01]  /*1570*/  SEL R177, RZ, 0x1, P0 ;  /* 0x00000001ffb17807 */ /* 0x000fe20000000000 */
[----:B------:R-:W-:Y:S01]  /*1580*/  IMAD.IADD R156, R156, 0x1, -R5 ;  /* 0x000000019c9c7824 */ /* 0x000fe200078e0a05 */
[----:B-1----:R-:W-:Y:S01]  /*1590*/  ULEA UR42, UR4, UR42, 0x18 ;  /* 0x0000002a042a7291 */ /* 0x002fe2000f8ec03f */
[----:B------:R-:W-:Y:S01]  /*15a0*/  SHF.R.S32.HI R5, RZ, 0x5, R0 ;  /* 0x00000005ff057819 */ /* 0x000fe20000011400 */
[----:B------:R-:W-:Y:S01]  /*15b0*/  IMAD.U32 R160, RZ, RZ, UR43 ;  /* 0x0000002bffa07e24 */ /* 0x000fe2000f8e00ff */
[----:B------:R-:W-:Y:S01]  /*15c0*/  ULDC UR4, c[0x0][0x284] ;  /* 0x0000a10000047ab9 */ /* 0x000fe20000000800 */
[----:B------:R-:W-:Y:S01]  /*15d0*/  UIADD3 UR44, UR42, 0x40, URZ ;  /* 0x000000402a2c7890 */ /* 0x000fe2000fffe03f */
[--C-:B------:R-:W-:Y:S01]  /*15e0*/  SHF.R.S32.HI R157, RZ, 0x1f, R156.reuse ;  /* 0x0000001fff9d7819 */ /* 0x100fe2000001149c */
[----:B------:R-:W-:Y:S01]  /*15f0*/  IMAD R163, R5, -0x10, -R156 ;  /* 0xfffffff005a37824 */ /* 0x000fe200078e0a9c */
[----:B------:R-:W-:-:S02]  /*1600*/  LOP3.LUT R162, R160, 0x8, RZ, 0xc0, !PT ;  /* 0x00000008a0a27812 */ /* 0x000fc400078ec0ff */
[----:B------:R-:W-:Y:S01]  /*1610*/  LOP3.LUT R160, R160, 0x8, RZ, 0xc, !PT ;  /* 0x00000008a0a07812 */ /* 0x000fe200078e0cff */
[----:B------:R-:W-:Y:S01]  /*1620*/  IMAD.U32 R159, RZ, RZ, UR44 ;  /* 0x0000002cff9f7e24 */ /* 0x000fe2000f8e00ff */
[----:B------:R-:W-:Y:S01]  /*1630*/  LOP3.LUT R162, R162, 0x18, RZ, 0x3c, !PT ;  /* 0x00000018a2a27812 */ /* 0x000fe200078e3cff */
[----:B------:R-:W-:-:S04]  /*1640*/  IMAD.WIDE R156, R5, 0x10, R156 ;  /* 0x00000010059c7825 */ /* 0x000fc800078e029c */
[----:B------:R-:W-:Y:S02]  /*1650*/  VIADD R161, R159, UR43 ;  /* 0x0000002b9fa17c36 */ /* 0x000fe40008000000 */
[----:B------:R-:W-:-:S07]  /*1660*/  VIADD R163, R163, UR4 ;  /* 0x00000004a3a37c36 */ /* 0x000fce0008000000 */
.L_x_294:
[----:B------:R-:W-:Y:S01]  /*1670*/  SHF.L.U32 R0, R177, 0x1f, RZ ;  /* 0x0000001fb1007819 */ /* 0x000fe200000006ff */
[----:B------:R-:W-:Y:S02]  /*1680*/  ULDC UR4, c[0x0][0x28c] ;  /* 0x0000a30000047ab9 */ /* 0x000fe40000000800 */
[----:B------:R-:W-:Y:S01]  /*1690*/  ISETP.LT.AND P1, PT, RZ, UR4, PT ;  /* 0x00000004ff007c0c */ /* 0x000fe2000bf21270 */
[----:B------:R-:W1:Y:S02]  /*16a0*/  SYNCS.PHASECHK.TRANS64.TRYWAIT P0, [R159+UR43], R0 ;  /* 0x000000009f0075a7 */ /* 0x000e64000800016b */
[----:B01-34-:R-:W-:Y:S10]  /*16b0*/  @!P0 BRA `(.L_x_19) ;  /* 0x000000ac007c8947 */ /* 0x01bff40003800000 */
.L_x_315:
[----:B------:R-:W-:Y:S05]  /*16c0*/  @P1 BRA `(.L_x_20) ;  /* 0x0000000000401947 */ /* 0x000fea0003800000 */
[----:B-1----:R-:W-:Y:S01]  /*16d0*/  MOV R0, 0x0 ;  /* 0x0000000000007802 */ /* 0x002fe20000000f00 */
[----:B------:R-:W-:Y:S01]  /*16e0*/  ULDC.64 UR4, c[0x4][0x68] ;  /* 0x01001a0000047ab9 */ /* 0x000fe20000000a00 */
[----:B------:R-:W-:Y:S01]  /*16f0*/  ULDC.64 UR6, c[0x4][0x8] ;  /* 0x0100020000067ab9 */ /* 0x000fe20000000a00 */
[----:B------:R-:W-:Y:S01]  /*1700*/  IMAD.U32 R4, RZ, RZ, UR4 ;  /* 0x00000004ff047e24 */ /* 0x000fe2000f8e00ff */
[----:B------:R1:W2:Y:S01]  /*1710*/  LDC.64 R14, c[0x4][R0] ;  /* 0x01000000000e7b82 */ /* 0x0002a20000000a00 */
[----:B------:R-:W-:Y:S01]  /*1720*/  IMAD.U32 R5, RZ, RZ, UR5 ;  /* 0x00000005ff057e24 */ /* 0x000fe2000f8e00ff */
[----:B------:R-:W-:Y:S01]  /*1730*/  ULDC.64 UR4, c[0x4][0x70] ;  /* 0x01001c0000047ab9 */ /* 0x000fe20000000a00 */
[----:B------:R-:W-:Y:S02]  /*1740*/  IMAD.U32 R10, RZ, RZ, UR6 ;  /* 0x00000006ff0a7e24 */ /* 0x000fe4000f8e00ff */
[----:B------:R-:W-:Y:S02]  /*1750*/  IMAD.U32 R6, RZ, RZ, UR4 ;  /* 0x00000004ff067e24 */ /* 0x000fe4000f8e00ff */
[----:B------:R-:W-:-:S02]  /*1760*/  IMAD.U32 R7, RZ, RZ, UR5 ;  /* 0x00000005ff077e24 */ /* 0x000fc4000f8e00ff */
[----:B------:R-:W-:Y:S02]  /*1770*/  IMAD.U32 R11, RZ, RZ, UR7 ;  /* 0x00000007ff0b7e24 */ /* 0x000fe4000f8e00ff */
[----:B------:R-:W-:Y:S02]  /*1780*/  IMAD.MOV.U32 R8, RZ, RZ, 0x1e1 ;  /* 0x000001e1ff087424 */ /* 0x000fe400078e00ff */
[----:B0-----:R-:W-:Y:S02]  /*1790*/  IMAD.MOV.U32 R12, RZ, RZ, 0x1 ;  /* 0x00000001ff0c7424 */ /* 0x001fe400078e00ff */
[----:B-1----:R-:W-:-:S07]  /*17a0*/  IMAD.MOV.U32 R13, RZ, RZ, RZ ;  /* 0x000000ffff0d7224 */ /* 0x002fce00078e00ff */
[----:B------:R-:W-:-:S07]  /*17b0*/  LEPC R20, `(.L_x_20) ;  /* 0x000000001014794e */ /* 0x000fce0000000000 */
[----:B--2--5:R-:W-:Y:S05]  /*17c0*/  CALL.ABS.NOINC R14 ;  /* 0x000000000e007343 */ /* 0x024fea0003c00000 */
.L_x_20:
[----:B------:R-:W-:-:S13]  /*17d0*/  ISETP.NE.AND P0, PT, R176, 0x3, PT ;  /* 0x00000003b000780c */ /* 0x000fda0003f05270 */
[----:B------:R-:W-:Y:S05]  /*17e0*/  @!P0 BRA `(.L_x_21) ;  /* 0x0000000000048947 */ /* 0x000fea0003800000 */
[----:B------:R-:W-:Y:S01]  /*17f0*/  BPT.TRAP 0x1 ;  /* 0x000000040000795c */ /* 0x000fe20000300000 */
.L_x_21:
[----:B------:R-:W-:Y:S02]  /*1800*/  IMAD.U32 R3, RZ, RZ, UR36 ;  /* 0x00000024ff037e24 */ /* 0x000fe4000f8e00ff */
[----:B-1----:R-:W-:-:S03]  /*1810*/  IMAD.U32 R0, RZ, RZ, UR40 ;  /* 0x00000028ff007e24 */ /* 0x002fc6000f8e00ff */
[----:B------:R-:W-:Y:S02]  /*1820*/  LEA R3, R3, UR42, 0x3 ;  /* 0x0000002a03037c11 */ /* 0x000fe4000f8e18ff */
[----:B------:R-:W-:-:S04]  /*1830*/  SHF.L.U32 R0, R0, 0x1f, RZ ;  /* 0x0000001f00007819 */ /* 0x000fc800000006ff */
[----:B------:R1:W2:Y:S01]  /*1840*/  SYNCS.PHASECHK.TRANS64.TRYWAIT P1, [R3+URZ], R0 ;  /* 0x00000000030075a7 */ /* 0x0002a2000802017f */
[----:B------:R-:W-:Y:S05]  /*1850*/  @!P0 BRA `(.L_x_22) ;  /* 0x0000000000048947 */ /* 0x000fea0003800000 */
[----:B------:R-:W-:Y:S01]  /*1860*/  BPT.TRAP 0x1 ;  /* 0x000000040000795c */ /* 0x000fe20000300000 */
.L_x_22:
[----:B------:R-:W-:-:S05]  /*1870*/  IMAD.U32 R4, RZ, RZ, UR45 ;  /* 0x0000002dff047e24 */ /* 0x000fca000f8e00ff */
[----:B------:R-:W-:Y:S01]  /*1880*/  ISETP.GE.AND P2, PT, R4, 0x1, PT ;  /* 0x000000010400780c */ /* 0x000fe20003f46270 */
[----:B--2---:R-:W-:-:S12]  /*1890*/  @P1 BRA `(.L_x_23) ;  /* 0x0000000000081947 */ /* 0x004fd80003800000 */
[----:B------:R-:W2:Y:S02]  /*18a0*/  SYNCS.PHASECHK.TRANS64.TRYWAIT P1, [R3+URZ], R0 ;  /* 0x00000000030075a7 */ /* 0x000ea4000802017f */
[----:B--2---:R-:W-:Y:S05]  /*18b0*/  @!P1 BRA `(.L_x_24) ;  /* 0x000000ac00109947 */ /* 0x004fea0003800000 */
.L_x_23:
[----:B------:R-:W-:Y:S05]  /*18c0*/  WARPSYNC.ALL ;  /* 0x0000000000007948 */ /* 0x000fea0003800000 */
[----:B------:R-:W-:Y:S01]  /*18d0*/  UIADD3 UR4, UR42, 0x100, URZ ;  /* 0x000001002a047890 */ /* 0x000fe2000fffe03f */
[----:B------:R-:W-:Y:S01]  /*18e0*/  WARPGROUP.ARRIVE ;  /* 0x00000000000079c5 */ /* 0x000fe20000000000 */
[----:B------:R-:W-:Y:S02]  /*18f0*/  UIADD3 UR5, UR42, 0x18100, URZ ;  /* 0x000181002a057890 */ /* 0x000fe4000fffe03f */
[----:B------:R-:W-:Y:S02]  /*1900*/  USHF.R.U32.HI UR4, URZ, 0x4, UR4 ;  /* 0x000000043f047899 */ /* 0x000fe40008011604 */
[----:B------:R-:W-:-:S02]  /*1910*/  USHF.R.U32.HI UR5, URZ, 0x4, UR5 ;  /* 0x000000043f057899 */ /* 0x000fc40008011605 */
[----:B------:R-:W-:Y:S02]  /*1920*/  ULOP3.LUT UR4, UR4, 0x3fff, URZ, 0xc0, !UPT ;  /* 0x00003fff04047892 */ /* 0x000fe4000f8ec03f */
[----:B------:R-:W-:Y:S02]  /*1930*/  ULOP3.LUT UR5, UR5, 0x3fff, URZ, 0xc0, !UPT ;  /* 0x00003fff05057892 */ /* 0x000fe4000f8ec03f */
[----:B------:R-:W-:Y:S02]  /*1940*/  ULOP3.LUT UR4, UR4, 0x10000, URZ, 0xfc, !UPT ;  /* 0x0001000004047892 */ /* 0x000fe4000f8efc3f */
[----:B------:R-:W-:Y:S02]  /*1950*/  ULOP3.LUT UR5, UR5, 0x10000, URZ, 0xfc, !UPT ;  /* 0x0001000005057892 */ /* 0x000fe4000f8efc3f */
[----:B------:R-:W-:Y:S02]  /*1960*/  ULEA UR8, UR36, UR4, 0xb ;  /* 0x0000000424087291 */ /* 0x000fe4000f8e583f */
[----:B------:R-:W-:Y:S01]  /*1970*/  ULEA UR6, UR36, UR5, 0xd ;  /* 0x0000000524067291 */ /* 0x000fe2000f8e683f */
[----:B------:R-:W-:Y:S01]  /*1980*/  UMOV UR9, 0x40000040 ;  /* 0x4000004000097882 */ /* 0x000fe20000000000 */
[----:B------:R-:W-:Y:S01]  /*1990*/  UMOV UR11, 0x40000040 ;  /* 0x40000040000b7882 */ /* 0x000fe20000000000 */
[----:B------:R-:W-:-:S02]  /*19a0*/  UIADD3 UR12, UR8, 0x2, URZ ;  /* 0x00000002080c7890 */ /* 0x000fc4000fffe03f */
[----:B------:R-:W-:Y:S02]  /*19b0*/  UIADD3 UR14, UR6, 0x2, URZ ;  /* 0x00000002060e7890 */ /* 0x000fe4000fffe03f */
[----:B------:R-:W-:Y:S01]  /*19c0*/  UMOV UR10, UR6 ;  /* 0x00000006000a7c82 */ /* 0x000fe20008000000 */
[----:B------:R-:W-:Y:S01]  /*19d0*/  UMOV UR13, 0x40000040 ;  /* 0x40000040000d7882 */ /* 0x000fe20000000000 */
[----:B------:R-:W-:Y:S01]  /*19e0*/  HGMMA.64x256x8.F32.TF32 R24, gdesc[UR8], RZ, !UPT, gsb0 ;  /* 0x07e00000081879f0 */ /* 0x000fe2000c0028ff */
[----:B------:R-:W-:Y:S01]  /*19f0*/  UMOV UR15, 0x40000040 ;  /* 0x40000040000f7882 */ /* 0x000fe20000000000 */
[----:B------:R-:W-:Y:S01]  /*1a00*/  UIADD3 UR10, UR6, 0x1806, URZ ;  /* 0x00001806060a7890 */ /* 0x000fe2000fffe03f */
[----:B------:R-:W-:Y:S01]  /*1a10*/  UMOV UR9, 0x40000040 ;  /* 0x4000004000097882 */ /* 0x000fe20000000000 */
[----:B------:R-:W-:Y:S01]  /*1a20*/  UMOV UR11, 0x40000040 ;  /* 0x40000040000b7882 */ /* 0x000fe20000000000 */
[----:B------:R-:W-:Y:S02]  /*1a30*/  WARPGROUP.DEPBAR.LE gsb0, 0x0 ;  /* 0x00008000000079c5 */ /* 0x000fe40000010000 */
[----:B------:R-:W-:-:S15]  /*1a40*/  WARPGROUP.ARRIVE ;  /* 0x00000000000079c5 */ /* 0x000fde0000000000 */
[----:B------:R-:W-:-:S06]  /*1a50*/  NOP ;  /* 0x0000000000007918 */ /* 0x000fcc0000000000 */
[----:B------:R-:W-:Y:S01]  /*1a60*/  HGMMA.64x256x8.F32.TF32 R24, gdesc[UR12], R24, gsb0 ;  /* 0x07e000000c1879f0 */ /* 0x000fe20008002818 */
[----:B------:R-:W-:Y:S02]  /*1a70*/  UIADD3 UR12, UR8, 0x4, URZ ;  /* 0x00000004080c7890 */ /* 0x000fe4000fffe03f */
[----:B------:R-:W-:Y:S01]  /*1a80*/  UIADD3 UR14, UR6, 0x4, URZ ;  /* 0x00000004060e7890 */ /* 0x000fe2000fffe03f */
[----:B------:R-:W-:Y:S01]  /*1a90*/  UMOV UR13, 0x40000040 ;  /* 0x40000040000d7882 */ /* 0x000fe20000000000 */
[----:B------:R-:W-:Y:S01]  /*1aa0*/  UMOV UR15, 0x40000040 ;  /* 0x40000040000f7882 */ /* 0x000fe20000000000 */
[----:B------:R-:W-:Y:S02]  /*1ab0*/  WARPGROUP.DEPBAR.LE gsb0, 0x0 ;  /* 0x00008000000079c5 */ /* 0x000fe40000010000 */
[----:B------:R-:W-:-:S15]  /*1ac0*/  WARPGROUP.ARRIVE ;  /* 0x00000000000079c5 */ /* 0x000fde0000000000 */
[----:B------:R-:W-:-:S05]  /*1ad0*/  NOP ;  /* 0x0000000000007918 */ /* 0x000fca0000000000 */
        /* <DEDUP_REMOVED lines=93> */
[----:B------:R-:W-:Y:S01]  /*20b0*/  UIADD3 UR8, UR8, 0x606, URZ ;  /* 0x0000060608087890 */ /* 0x000fe2000fffe03f */
[----:B------:R-:W-:Y:S02]  /*20c0*/  WARPGROUP.DEPBAR.LE gsb0, 0x0 ;  /* 0x00008000000079c5 */ /* 0x000fe40000010000 */
[----:B------:R-:W-:-:S15]  /*20d0*/  WARPGROUP.ARRIVE ;  /* 0x00000000000079c5 */ /* 0x000fde0000000000 */
[----:B------:R-:W-:-:S04]  /*20e0*/  NOP ;  /* 0x0000000000007918 */ /* 0x000fc80000000000 */
[----:B------:R-:W-:Y:S03]  /*20f0*/  HGMMA.64x256x8.F32.TF32 R24, gdesc[UR12], R24, gsb0 ;  /* 0x07e000000c1879f0 */ /* 0x000fe60008002818 */
[----:B------:R-:W-:Y:S02]  /*2100*/  WARPGROUP.DEPBAR.LE gsb0, 0x0 ;  /* 0x00008000000079c5 */ /* 0x000fe40000010000 */
[----:B------:R-:W-:-:S15]  /*2110*/  WARPGROUP.ARRIVE ;  /* 0x00000000000079c5 */ /* 0x000fde0000000000 */
[----:B------:R-:W-:-:S08]  /*2120*/  NOP ;  /* 0x0000000000007918 */ /* 0x000fd00000000000 */
[----:B------:R-:W-:Y:S03]  /*2130*/  HGMMA.64x256x8.F32.TF32 R24, gdesc[UR8], R24, gsb0 ;  /* 0x07e00000081879f0 */ /* 0x000fe60008002818 */
[----:B------:R-:W-:Y:S02]  /*2140*/  WARPGROUP.DEPBAR.LE gsb0, 0x0 ;  /* 0x00008000000079c5 */ /* 0x000fe40000010000 */
[----:B------:R-:W-:Y:S05]  /*2150*/  @!P2 BRA `(.L_x_25) ;  /* 0x0000000800a0a947 */ /* 0x000fea0003800000 */
[----:B------:R-:W-:Y:S01]  /*2160*/  UIADD3 UR7, UR36, 0x1, URZ ;  /* 0x0000000124077890 */ /* 0x000fe2000fffe03f */
[----:B-12---:R-:W-:Y:S02]  /*2170*/  IMAD.U32 R0, RZ, RZ, UR45 ;  /* 0x0000002dff007e24 */ /* 0x006fe4000f8e00ff */
[----:B------:R-:W-:Y:S01]  /*2180*/  IMAD.U32 R3, RZ, RZ, UR36 ;  /* 0x00000024ff037e24 */ /* 0x000fe2000f8e00ff */
[----:B------:R-:W-:-:S04]  /*2190*/  UISETP.NE.AND UP0, UPT, UR7, 0x3, UPT ;  /* 0x000000030700788c */ /* 0x000fc8000bf05270 */
[----:B------:R-:W-:Y:S02]  /*21a0*/  USEL UR6, URZ, 0x1, UP0 ;  /* 0x000000013f067887 */ /* 0x000fe40008000000 */
[----:B------:R-:W-:Y:S02]  /*21b0*/  USEL UR7, UR7, URZ, UP0 ;  /* 0x0000003f07077287 */ /* 0x000fe40008000000 */
[----:B------:R-:W-:-:S06]  /*21c0*/  ULOP3.LUT UR6, UR40, UR6, URZ, 0x3c, !UPT ;  /* 0x0000000628067292 */ /* 0x000fcc000f8e3c3f */
[----:B------:R-:W-:-:S07]  /*21d0*/  IMAD.U32 R6, RZ, RZ, UR6 ;  /* 0x00000006ff067e24 */ /* 0x000fce000f8e00ff */
.L_x_32:
[----:B------:R-:W-:Y:S05]  /*21e0*/  @!P0 BRA `(.L_x_26) ;  /* 0x0000000000048947 */ /* 0x000fea0003800000 */
[----:B------:R-:W-:Y:S01]  /*21f0*/  BPT.TRAP 0x1 ;  /* 0x000000040000795c */ /* 0x000fe20000300000 */
.L_x_26:
[----:B------:R-:W-:Y:S01]  /*2200*/  ULEA UR6, UR7, UR42, 0x3 ;  /* 0x0000002a07067291 */ /* 0x000fe2000f8e183f */
[----:B------:R-:W-:-:S08]  /*2210*/  SHF.L.U32 R4, R6, 0x1f, RZ ;  /* 0x0000001f06047819 */ /* 0x000fd000000006ff */
[----:B------:R1:W2:Y:S01]  /*2220*/  SYNCS.PHASECHK.TRANS64.TRYWAIT P1, [UR6], R4 ;  /* 0x00000004ff0075a7 */ /* 0x0002a20008020146 */
[----:B------:R-:W-:Y:S05]  /*2230*/  @!P0 BRA `(.L_x_27) ;  /* 0x0000000000048947 */ /* 0x000fea0003800000 */
[----:B------:R-:W-:Y:S01]  /*2240*/  BPT.TRAP 0x1 ;  /* 0x000000040000795c */ /* 0x000fe20000300000 */
.L_x_27:
[----:B--2---:R-:W-:Y:S05]  /*2250*/  @P1 BRA `(.L_x_28) ;  /* 0x0000000000081947 */ /* 0x004fea0003800000 */
[----:B------:R-:W2:Y:S02]  /*2260*/  SYNCS.PHASECHK.TRANS64.TRYWAIT P1, [UR6], R4 ;  /* 0x00000004ff0075a7 */ /* 0x000ea40008020146 */
[----:B--2---:R-:W-:Y:S05]  /*2270*/  @!P1 BRA `(.L_x_29) ;  /* 0x000000a000b49947 */ /* 0x004fea0003800000 */
.L_x_28:
[----:B------:R-:W-:Y:S01]  /*2280*/  ULEA UR8, UR7, UR5, 0xd ;  /* 0x0000000507087291 */ /* 0x000fe2000f8e683f */
[----:B------:R-:W-:Y:S01]  /*2290*/  WARPGROUP.ARRIVE ;  /* 0x00000000000079c5 */ /* 0x000fe20000000000 */
[----:B------:R-:W-:Y:S01]  /*22a0*/  ULEA UR6, UR7, UR4, 0xb ;  /* 0x0000000407067291 */ /* 0x000fe2000f8e583f */
[----:B------:R-:W-:Y:S01]  /*22b0*/  UMOV UR15, 0x40000040 ;  /* 0x40000040000f7882 */ /* 0x000fe20000000000 */
[----:B------:R-:W-:Y:S01]  /*22c0*/  UMOV UR13, 0x40000040 ;  /* 0x40000040000d7882 */ /* 0x000fe20000000000 */
[----:B------:R-:W-:Y:S02]  /*22d0*/  UIADD3 UR10, UR8, 0x1806, URZ ;  /* 0x00001806080a7890 */ /* 0x000fe4000fffe03f */
[----:B------:R-:W-:Y:S02]  /*22e0*/  UMOV UR14, UR8 ;  /* 0x00000008000e7c82 */ /* 0x000fe40008000000 */
[----:B------:R-:W-:Y:S01]  /*22f0*/  UMOV UR12, UR6 ;  /* 0x00000006000c7c82 */ /* 0x000fe20008000000 */
[----:B------:R-:W-:Y:S01]  /*2300*/  UMOV UR11, 0x40000040 ;  /* 0x40000040000b7882 */ /* 0x000fe20000000000 */
[----:B------:R-:W-:Y:S01]  /*2310*/  HGMMA.64x256x8.F32.TF32 R24, gdesc[UR12], R24, gsb0 ;  /* 0x07e000000c1879f0 */ /* 0x000fe20008002818 */
[----:B------:R-:W-:-:S02]  /*2320*/  UIADD3 UR14, UR8, 0x2, URZ ;  /* 0x00000002080e7890 */ /* 0x000fc4000fffe03f */
[----:B------:R-:W-:Y:S01]  /*2330*/  UIADD3 UR12, UR6, 0x2, URZ ;  /* 0x00000002060c7890 */ /* 0x000fe2000fffe03f */
[----:B------:R-:W-:Y:S01]  /*2340*/  UMOV UR15, 0x40000040 ;  /* 0x40000040000f7882 */ /* 0x000fe20000000000 */
[----:B------:R-:W-:Y:S01]  /*2350*/  UMOV UR13, 0x40000040 ;  /* 0x40000040000d7882 */ /* 0x000fe20000000000 */
[----:B------:R-:W-:Y:S01]  /*2360*/  UMOV UR9, 0x40000040 ;  /* 0x4000004000097882 */ /* 0x000fe20000000000 */
[----:B------:R-:W-:Y:S02]  /*2370*/  WARPGROUP.DEPBAR.LE gsb0, 0x0 ;  /* 0x00008000000079c5 */ /* 0x000fe40000010000 */
[----:B------:R-:W-:-:S15]  /*2380*/  WARPGROUP.ARRIVE ;  /* 0x00000000000079c5 */ /* 0x000fde0000000000 */
[----:B------:R-:W-:-:S04]  /*2390*/  NOP ;  /* 0x0000000000007918 */ /* 0x000fc80000000000 */
        /* <DEDUP_REMOVED lines=112> */
[----:B------:R-:W-:Y:S01]  /*2aa0*/  BPT.TRAP 0x1 ;  /* 0x000000040000795c */ /* 0x000fe20000300000 */
.L_x_30:
[----:B------:R-:W-:-:S13]  /*2ab0*/  ISETP.NE.AND P1, PT, R153, RZ, PT ;  /* 0x000000ff9900720c */ /* 0x000fda0003f25270 */
[----:B-12---:R-:W-:-:S05]  /*2ac0*/  @P1 LEA R4, R3, UR42, 0x3 ;  /* 0x0000002a03041c11 */ /* 0x006fca000f8e18ff */
[----:B------:R-:W-:-:S05]  /*2ad0*/  @P1 VIADD R5, R4, 0x18 ;  /* 0x0000001804051836 */ /* 0x000fca0000000000 */
[----:B------:R-:W-:-:S04]  /*2ae0*/  @P1 PRMT R5, R152, 0x654, R5 ;  /* 0x0000065498051816 */ /* 0x000fc80000000005 */
[----:B------:R1:W-:Y:S01]  /*2af0*/  @P1 SYNCS.ARRIVE.TRANS64.RED.A1T0 RZ, [R5+URZ], RZ ;  /* 0x000000ff05ff19a7 */ /* 0x0003e2000810043f */
[----:B------:R-:W-:-:S13]  /*2b00*/  ISETP.GT.U32.AND P1, PT, R16, 0x1, PT ;  /* 0x000000011000780c */ /* 0x000fda0003f24070 */
[----:B-1----:R-:W-:Y:S05]  /*2b10*/  @P1 BRA `(.L_x_31) ;  /* 0x0000000000041947 */ /* 0x002fea0003800000 */
[----:B------:R-:W-:Y:S01]  /*2b20*/  BPT.TRAP 0x1 ;  /* 0x000000040000795c */ /* 0x000fe20000300000 */
.L_x_31:
[----:B------:R-:W-:Y:S01]  /*2b30*/  UIADD3 UR7, UR7, 0x1, URZ ;  /* 0x0000000107077890 */ /* 0x000fe2000fffe03f */
[C---:B------:R-:W-:Y:S01]  /*2b40*/  ISETP.GT.AND P2, PT, R0.reuse, 0x1, PT ;  /* 0x000000010000780c */ /* 0x040fe20003f44270 */
[----:B------:R-:W-:Y:S02]  /*2b50*/  VIADD R3, R3, 0x1 ;  /* 0x0000000103037836 */ /* 0x000fe40000000000 */
[----:B------:R-:W-:Y:S01]  /*2b60*/  UISETP.NE.AND UP0, UPT, UR7, 0x3, UPT ;  /* 0x000000030700788c */ /* 0x000fe2000bf05270 */
[----:B------:R-:W-:Y:S02]  /*2b70*/  VIADD R0, R0, 0xffffffff ;  /* 0xffffffff00007836 */ /* 0x000fe40000000000 */
[C---:B------:R-:W-:Y:S01]  /*2b80*/  ISETP.NE.AND P1, PT, R3.reuse, 0x3, PT ;  /* 0x000000030300780c */ /* 0x040fe20003f25270 */
[----:B------:R-:W-:Y:S02]  /*2b90*/  USEL UR6, URZ, 0x1, UP0 ;  /* 0x000000013f067887 */ /* 0x000fe40008000000 */
[----:B------:R-:W-:Y:S01]  /*2ba0*/  USEL UR7, UR7, URZ, UP0 ;  /* 0x0000003f07077287 */ /* 0x000fe20008000000 */
[----:B------:R-:W-:-:S03]  /*2bb0*/  SEL R3, R3, RZ, P1 ;  /* 0x000000ff03037207 */ /* 0x000fc60000800000 */
[----:B------:R-:W-:Y:S01]  /*2bc0*/  LOP3.LUT R6, R6, UR6, RZ, 0x3c, !PT ;  /* 0x0000000606067c12 */ /* 0x000fe2000f8e3cff */
[----:B------:R-:W-:Y:S07]  /*2bd0*/  @P2 BRA `(.L_x_32) ;  /* 0xfffffff400802947 */ /* 0x000fee000383ffff */
.L_x_25:
[----:B-12---:R-:W1:Y:S01]  /*2be0*/  LDC R0, c[0x0][0x28c] ;  /* 0x0000a300ff007b82 */ /* 0x006e620000000800 */
[----:B------:R2:W-:Y:S01]  /*2bf0*/  SYNCS.ARRIVE.TRANS64.A1T0 RZ, [R160+UR44], RZ ;  /* 0x000000ffa0ff79a7 */ /* 0x0005e2000810002c */
[----:B-1----:R-:W-:-:S13]  /*2c00*/  ISETP.GE.AND P1, PT, R0, 0x1, PT ;  /* 0x000000010000780c */ /* 0x002fda0003f26270 */
[----:B--2---:R-:W-:Y:S05]  /*2c10*/  @!P1 BRA `(.L_x_33) ;  /* 0x0000000000449947 */ /* 0x004fea0003800000 */
[----:B------:R-:W-:Y:S05]  /*2c20*/  @!P0 BRA `(.L_x_34) ;  /* 0x0000000000048947 */ /* 0x000fea0003800000 */
[----:B------:R-:W-:Y:S01]  /*2c30*/  BPT.TRAP 0x1 ;  /* 0x000000040000795c */ /* 0x000fe20000300000 */
.L_x_34:
[----:B------:R-:W-:-:S13]  /*2c40*/  ISETP.NE.AND P0, PT, R153, RZ, PT ;  /* 0x000000ff9900720c */ /* 0x000fda0003f05270 */
[----:B------:R-:W-:-:S05]  /*2c50*/  VOTEU.ANY UP0, P0 ;  /* 0x00000000003f7886 */ /* 0x000fca0000000100 */
[----:B------:R-:W-:-:S06]  /*2c60*/  @UP0 UIADD3 UR4, UR45, UR36, URZ ;  /* 0x000000242d040290 */ /* 0x000fcc000fffe03f */
[----:B------:R-:W-:Y:S02]  /*2c70*/  IMAD.U32 R4, RZ, RZ, UR4 ;  /* 0x00000004ff047e24 */ /* 0x000fe4000f8e00ff */
[----:B------:R-:W-:Y:S02]  /*2c80*/  IMAD.U32 R3, RZ, RZ, UR4 ;  /* 0x00000004ff037e24 */ /* 0x000fe4000f8e00ff */
[----:B------:R-:W-:-:S05]  /*2c90*/  @P0 IMAD.WIDE.U32 R4, R4, -0x55555555, RZ ;  /* 0xaaaaaaab04040825 */ /* 0x000fca00078e00ff */
[----:B------:R-:W-:-:S05]  /*2ca0*/  @P0 SHF.R.U32.HI R0, RZ, 0x1, R5 ;  /* 0x00000001ff000819 */ /* 0x000fca0000011605 */
[----:B------:R-:W-:-:S05]  /*2cb0*/  @P0 IMAD R0, R0, -0x3, R3 ;  /* 0xfffffffd00000824 */ /* 0x000fca00078e0203 */
[----:B------:R-:W-:-:S05]  /*2cc0*/  @P0 LEA R0, R0, UR42, 0x3 ;  /* 0x0000002a00000c11 */ /* 0x000fca000f8e18ff */
[----:B------:R-:W-:-:S05]  /*2cd0*/  @P0 VIADD R3, R0, 0x18 ;  /* 0x0000001800030836 */ /* 0x000fca0000000000 */
[----:B------:R-:W-:-:S04]  /*2ce0*/  @P0 PRMT R3, R152, 0x654, R3 ;  /* 0x0000065498030816 */ /* 0x000fc80000000003 */
[----:B------:R1:W-:Y:S01]  /*2cf0*/  @P0 SYNCS.ARRIVE.TRANS64.RED.A1T0 RZ, [R3+URZ], RZ ;  /* 0x000000ff03ff09a7 */ /* 0x0003e2000810043f */
[----:B------:R-:W-:-:S13]  /*2d00*/  ISETP.GT.U32.AND P0, PT, R16, 0x1, PT ;  /* 0x000000011000780c */ /* 0x000fda0003f04070 */
[----:B-1----:R-:W-:Y:S05]  /*2d10*/  @P0 BRA `(.L_x_33) ;  /* 0x0000000000040947 */ /* 0x002fea0003800000 */
[----:B------:R-:W-:Y:S01]  /*2d20*/  BPT.TRAP 0x1 ;  /* 0x000000040000795c */ /* 0x000fe20000300000 */
.L_x_33:
[----:B------:R-:W-:Y:S01]  /*2d30*/  SHF.L.U32 R0, R177, 0x1f, RZ ;  /* 0x0000001fb1007819 */ /* 0x000fe200000006ff */
[----:B------:R-:W-:Y:S01]  /*2d40*/  UIADD3 UR36, UR41, UR36, URZ ;  /* 0x0000002429247290 */ /* 0x000fe2000fffe03f */
[----:B------:R-:W1:Y:S01]  /*2d50*/  LDC R7, c[0x0][0x288] ;  /* 0x0000a200ff077b82 */ /* 0x000e620000000800 */
[----:B------:R-:W-:Y:S01]  /*2d60*/  UISETP.GE.U32.AND UP1, UPT, UR41, 0x3, UPT ;  /* 0x000000032900788c */ /* 0x000fe2000bf26070 */
[----:B------:R-:W-:Y:S01]  /*2d70*/  IMAD.SHL.U32 R8, R158, 0x2, RZ ;  /* 0x000000029e087824 */ /* 0x000fe200078e00ff */
[----:B------:R-:W-:Y:S02]  /*2d80*/  UISETP.GT.U32.AND UP0, UPT, UR36, 0x2, UPT ;  /* 0x000000022400788c */ /* 0x000fe4000bf04070 */
[----:B------:R-:W-:Y:S02]  /*2d90*/  UIMAD.WIDE.U32 UR4, UR36, -0x55555555, URZ ;  /* 0xaaaaaaab240478a5 */ /* 0x000fe4000f8e003f */
[----:B------:R-:W-:Y:S01]  /*2da0*/  UISETP.LT.U32.AND UP0, UPT, UR41, 0x3, UP0 ;  /* 0x000000032900788c */ /* 0x000fe20008701070 */
[----:B------:R-:W2:Y:S01]  /*2db0*/  SYNCS.PHASECHK.TRANS64.TRYWAIT P0, [R159+UR43+0x10], R0 ;  /* 0x000010009f0075a7 */ /* 0x000ea2000800016b */
[----:B------:R-:W-:Y:S01]  /*2dc0*/  USHF.R.U32.HI UR4, URZ, 0x1, UR5 ;  /* 0x000000013f047899 */ /* 0x000fe20008011605 */
[----:B------:R-:W-:Y:S01]  /*2dd0*/  SHF.R.S32.HI R9, RZ, 0x1f, R8 ;  /* 0x0000001fff097819 */ /* 0x000fe20000011408 */
[----:B------:R-:W-:-:S02]  /*2de0*/  USEL UR6, URZ, 0x1, !UP0 ;  /* 0x000000013f067887 */ /* 0x000fc4000c000000 */
[----:B------:R-:W-:Y:S02]  /*2df0*/  UIMAD UR36, UR4, -0x3, UR36 ;  /* 0xfffffffd042478a4 */ /* 0x000fe4000f8e0224 */
[----:B------:R-:W-:-:S04]  /*2e00*/  ULOP3.LUT UR40, UR40, UR6, URZ, 0x3c, !UPT ;  /* 0x0000000628287292 */ /* 0x000fc8000f8e3c3f */
[----:B------:R-:W-:Y:S01]  /*2e10*/  @UP1 ULOP3.LUT UR40, UR40, 0x1, UR4, 0x78, !UPT ;  /* 0x0000000128281892 */ /* 0x000fe2000f8e7804 */
[----:B-12---:R-:W-:Y:S11]  /*2e20*/  @!P0 BRA `(.L_x_35) ;  /* 0x0000009400e08947 */ /* 0x006ff60003800000 */
.L_x_316:
[----:B------:R-:W-:Y:S01]  /*2e30*/  IMAD.SHL.U32 R6, R19, 0x40, RZ ;  /* 0x0000004013067824 */ /* 0x000fe200078e00ff */
[----:B------:R-:W-:Y:S01]  /*2e40*/  ULDC UR6, c[0x0][0x284] ;  /* 0x0000a10000067ab9 */ /* 0x000fe20000000800 */
[----:B0-----:R-:W-:Y:S01]  /*2e50*/  IMAD.SHL.U32 R12, R22, 0x100, RZ ;  /* 0x00000100160c7824 */ /* 0x001fe200078e00ff */
[----:B------:R-:W-:Y:S01]  /*2e60*/  SHF.R.S32.HI R167, RZ, 0x1f, R2 ;  /* 0x0000001fffa77819 */ /* 0x000fe20000011402 */
[----:B------:R-:W-:Y:S01]  /*2e70*/  ULDC.64 UR4, c[0x0][0x5d0] ;  /* 0x0001740000047ab9 */ /* 0x000fe20000000a00 */
[----:B------:R-:W-:Y:S01]  /*2e80*/  ISETP.GE.AND P0, PT, R6, UR6, PT ;  /* 0x0000000606007c0c */ /* 0x000fe2000bf06270 */
[----:B------:R-:W-:Y:S01]  /*2e90*/  IMAD.WIDE.U32 R4, R2, UR4, R8 ;  /* 0x0000000402047c25 */ /* 0x000fe2000f8e0008 */
[----:B------:R-:W-:Y:S02]  /*2ea0*/  SHF.R.S32.HI R13, RZ, 0x1f, R12 ;  /* 0x0000001fff0d7819 */ /* 0x000fe4000001140c */
[C---:B------:R-:W-:Y:S01]  /*2eb0*/  ISETP.GE.OR P0, PT, R12.reuse, R7, P0 ;  /* 0x000000070c00720c */ /* 0x040fe20000706670 */
[----:B------:R-:W-:Y:S01]  /*2ec0*/  IMAD R3, R167, UR4, RZ ;  /* 0x00000004a7037c24 */ /* 0x000fe2000f8e02ff */
[----:B------:R-:W-:-:S03]  /*2ed0*/  IADD3 R168, P1, R12, R4, RZ ;  /* 0x000000040ca87210 */ /* 0x000fc60007f3e0ff */
[----:B------:R-:W-:-:S05]  /*2ee0*/  IMAD R3, R2, UR5, R3 ;  /* 0x0000000502037c24 */ /* 0x000fca000f8e0203 */
[----:B------:R-:W-:-:S03]  /*2ef0*/  IADD3.X R169, R13, R5, R3, P1, !PT ;  /* 0x000000050da97210 */ /* 0x000fc60000ffe403 */
[----:B------:R-:W-:Y:S05]  /*2f00*/  @P0 BRA `(.L_x_36) ;  /* 0x0000007c00000947 */ /* 0x000fea0003800000 */
[----:B------:R-:W0:Y:S01]  /*2f10*/  LDC.64 R10, c[0x0][0x5c8] ;  /* 0x00017200ff0a7b82 */ /* 0x000e220000000a00 */
[----:B-----5:R-:W-:Y:S01]  /*2f20*/  FSETP.NEU.AND P0, PT, R155, RZ, PT ;  /* 0x000000ff9b00720b */ /* 0x020fe20003f0d000 */
[----:B------:R-:W-:Y:S01]  /*2f30*/  IMAD R3, R158, -0x2, R7 ;  /* 0xfffffffe9e037824 */ /* 0x000fe200078e0207 */
[----:B------:R-:W-:Y:S01]  /*2f40*/  BSSY B0, `(.L_x_36) ;  /* 0x00007bc000007945 */ /* 0x000fe20003800000 */
[----:B------:R-:W-:-:S04]  /*2f50*/  IMAD.WIDE R164, R19, 0x40, R156 ;  /* 0x0000004013a47825 */ /* 0x000fc800078e029c */
[----:B-1----:R-:W-:Y:S02]  /*2f60*/  IMAD.IADD R0, R3, 0x1, -R12 ;  /* 0x0000000103007824 */ /* 0x002fe400078e0a0c */
[----:B------:R-:W-:-:S03]  /*2f70*/  IMAD.IADD R3, R163, 0x1, -R6 ;  /* 0x00000001a3037824 */ /* 0x000fc600078e0a06 */
[----:B------:R-:W-:-:S04]  /*2f80*/  ISETP.GT.AND P1, PT, R0, RZ, PT ;  /* 0x000000ff0000720c */ /* 0x000fc80003f24270 */
[----:B------:R-:W-:Y:S01]  /*2f90*/  ISETP.GT.AND P2, PT, R3, RZ, P1 ;  /* 0x000000ff0300720c */ /* 0x000fe20000f44270 */
[-C--:B0-----:R-:W-:Y:S02]  /*2fa0*/  IMAD R4, R165, R10.reuse, RZ ;  /* 0x0000000aa5047224 */ /* 0x081fe400078e02ff */
[----:B------:R-:W-:-:S04]  /*2fb0*/  IMAD.WIDE.U32 R168, R164, R10, R168 ;  /* 0x0000000aa4a87225 */ /* 0x000fc800078e00a8 */
[----:B------:R-:W-:-:S04]  /*2fc0*/  IMAD R5, R164, R11, R4 ;  /* 0x0000000ba4057224 */ /* 0x000fc800078e0204 */
[----:B------:R-:W-:Y:S01]  /*2fd0*/  IMAD.IADD R179, R169, 0x1, R5 ;  /* 0x00000001a9b37824 */ /* 0x000fe200078e0205 */
[----:B------:R-:W-:Y:S06]  /*2fe0*/  @!P0 BRA `(.L_x_37) ;  /* 0x0000005400948947 */ /* 0x000fec0003800000 */
[----:B------:R-:W0:Y:S01]  /*2ff0*/  LDC.64 R20, c[0x0][0x5b8] ;  /* 0x00016e00ff147b82 */ /* 0x000e220000000a00 */
[----:B------:R-:W-:-:S07]  /*3000*/  ULDC.64 UR4, c[0x0][0x5c0] ;  /* 0x0001700000047ab9 */ /* 0x000fce0000000a00 */
[----:B------:R-:W1:Y:S08]  /*3010*/  LDC.64 R170, c[0x0][0x5b0] ;  /* 0x00016c00ffaa7b82 */ /* 0x000e700000000a00 */
[----:B------:R-:W2:Y:S01]  /*3020*/  LDC.64 R14, c[0x0][0x5a8] ;  /* 0x00016a00ff0e7b82 */ /* 0x000ea20000000a00 */
[-C--:B0-----:R-:W-:Y:S02]  /*3030*/  IMAD R6, R167, R20.reuse, RZ ;  /* 0x00000014a7067224 */ /* 0x081fe400078e02ff */
[----:B------:R-:W-:-:S04]  /*3040*/  IMAD.WIDE.U32 R4, R2, R20, R8 ;  /* 0x0000001402047225 */ /* 0x000fc800078e0008 */
[----:B------:R-:W-:Y:S01]  /*3050*/  IMAD R169, R2, R21, R6 ;  /* 0x0000001502a97224 */ /* 0x000fe200078e0206 */
[----:B------:R-:W-:Y:S01]  /*3060*/  IADD3 R166, P0, R12, R4, RZ ;  /* 0x000000040ca67210 */ /* 0x000fe20007f1e0ff */
[----:B-1----:R-:W-:-:S03]  /*3070*/  IMAD R4, R165, R170, RZ ;  /* 0x000000aaa5047224 */ /* 0x002fc600078e02ff */
[----:B------:R-:W-:Y:S01]  /*3080*/  IADD3.X R167, R13, R5, R169, P0, !PT ;  /* 0x000000050da77210 */ /* 0x000fe200007fe4a9 */
[C---:B------:R-:W-:Y:S02]  /*3090*/  IMAD R21, R164.reuse, R171, R4 ;  /* 0x000000aba4157224 */ /* 0x040fe400078e0204 */
[----:B------:R-:W-:-:S04]  /*30a0*/  IMAD.WIDE.U32 R4, R164, R170, R166 ;  /* 0x000000aaa4047225 */ /* 0x000fc800078e00a6 */
[----:B------:R-:W-:Y:S01]  /*30b0*/  IMAD.IADD R5, R5, 0x1, R21 ;  /* 0x0000000105057824 */ /* 0x000fe200078e0215 */
[----:B--2---:R-:W-:-:S04]  /*30c0*/  LEA R6, P0, R4, R14, 0x2 ;  /* 0x0000000e04067211 */ /* 0x004fc800078010ff */
[----:B------:R-:W-:-:S05]  /*30d0*/  LEA.HI.X R7, R4, R15, R5, 0x2, P0 ;  /* 0x0000000f04077211 */ /* 0x000fca00000f1405 */
[----:B------:R0:W2:Y:S01]  /*30e0*/  @P2 LDG.E.LTC128B R19, desc[UR38][R6.64] ;  /* 0x0000002606132981 */ /* 0x0000a2000c1e1920 */
[----:B------:R-:W-:Y:S01]  /*30f0*/  IMAD.WIDE.U32 R4, R164, R170, R12 ;  /* 0x000000aaa4047225 */ /* 0x000fe200078e000c */
[C---:B------:R-:W-:Y:S01]  /*3100*/  SHF.L.U64.HI R175, R170.reuse, 0x3, R171 ;  /* 0x00000003aaaf7819 */ /* 0x040fe200000102ab */
[----:B------:R-:W-:Y:S02]  /*3110*/  BSSY B1, `(.L_x_38) ;  /* 0x0000014000017945 */ /* 0x000fe40003800000 */
[----:B------:R-:W-:Y:S01]  /*3120*/  IMAD.SHL.U32 R174, R170, 0x8, RZ ;  /* 0x00000008aaae7824 */ /* 0x000fe200078e00ff */
[----:B------:R-:W-:-:S03]  /*3130*/  IADD3 R172, P0, R8, R4, RZ ;  /* 0x0000000408ac7210 */ /* 0x000fc60007f1e0ff */
[----:B------:R-:W-:Y:S01]  /*3140*/  IMAD.WIDE.U32 R174, R164, R170, R174 ;  /* 0x000000aaa4ae7225 */ /* 0x000fe200078e00ae */
[----:B------:R-:W-:Y:S02]  /*3150*/  IADD3.X R173, R9, R21, R5, P0, !PT ;  /* 0x0000001509ad7210 */ /* 0x000fe400007fe405 */
[----:B------:R-:W-:Y:S01]  /*3160*/  ISETP.GT.AND P0, PT, R0, 0x1, PT ;  /* 0x000000010000780c */ /* 0x000fe20003f04270 */
[----:B------:R-:W-:-:S04]  /*3170*/  IMAD.WIDE.U32 R172, R2, R20, R172 ;  /* 0x0000001402ac7225 */ /* 0x000fc800078e00ac */
[----:B0-----:R-:W-:Y:S01]  /*3180*/  IMAD.IADD R7, R169, 0x1, R173 ;  /* 0x00000001a9077824 */ /* 0x001fe200078e02ad */
[----:B------:R-:W-:-:S04]  /*3190*/  LEA R6, P4, R172, R14, 0x2 ;  /* 0x0000000eac067211 */ /* 0x000fc800078810ff */
[----:B------:R-:W-:Y:S02]  /*31a0*/  LEA.HI.X R7, R172, R15, R7, 0x2, P4 ;  /* 0x0000000fac077211 */ /* 0x000fe400020f1407 */
[----:B--2---:R-:W-:-:S05]  /*31b0*/  LOP3.LUT R4, R19, 0xffffe000, RZ, 0xc0, !PT ;  /* 0xffffe00013047812 */ /* 0x004fca00078ec0ff */
[----:B------:R-:W-:Y:S01]  /*31c0*/  FMUL R5, R4, R155 ;  /* 0x0000009b04057220 */ /* 0x000fe20000400000 */
[----:B------:R-:W-:-:S03]  /*31d0*/  LEA R4, P3, R168, UR4, 0x2 ;  /* 0x00000004a8047c11 */ /* 0x000fc6000f8610ff */
[----:B------:R-:W-:Y:S01]  /*31e0*/  FFMA R165, R24, R154, R5 ;  /* 0x0000009a18a57223 */ /* 0x000fe20000000005 */
[----:B------:R-:W-:Y:S02]  /*31f0*/  LEA.HI.X R5, R168, UR5, R179, 0x2, P3 ;  /* 0x00000005a8057c11 */ /* 0x000fe400098f14b3 */
[----:B------:R-:W-:Y:S02]  /*3200*/  ISETP.GT.AND P3, PT, R3, RZ, P0 ;  /* 0x000000ff0300720c */ /* 0x000fe40000764270 */
[----:B------:R-:W-:-:S05]  /*3210*/  F2FP.TF32.F32.PACK_B R165, R165 ;  /* 0x000000a5ffa5723e */ /* 0x000fca00024050ff */
[----:B------:R0:W-:Y:S06]  /*3220*/  @P2 STG.E desc[UR38][R4.64], R165 ;  /* 0x000000a504002986 */ /* 0x0001ec000c101926 */
[----:B------:R-:W-:Y:S05]  /*3230*/  @!P3 BRA `(.L_x_39) ;  /* 0x000000000004b947 */ /* 0x000fea0003800000 */
[----:B------:R1:W5:Y:S02]  /*3240*/  LDG.E.LTC128B R19, desc[UR38][R6.64+0x4] ;  /* 0x0000042606137981 */ /* 0x000364000c1e1920 */
.L_x_39:
[----:B------:R-:W-:Y:S05]  /*3250*/  BSYNC B1 ;  /* 0x0000000000017941 */ /* 0x000fea0003800000 */
.L_x_38:
[----:B-----5:R-:W-:Y:S01]  /*3260*/  LOP3.LUT R22, R19, 0xffffe000, RZ, 0xc0, !PT ;  /* 0xffffe00013167812 */ /* 0x020fe200078ec0ff */
[----:B------:R-:W-:Y:S01]  /*3270*/  IMAD.IADD R171, R21, 0x1, R175 ;  /* 0x0000000115ab7824 */ /* 0x000fe200078e02af */
[----:B------:R-:W-:Y:S02]  /*3280*/  IADD3 R21, P2, R166, R174, RZ ;  /* 0x000000aea6157210 */ /* 0x000fe40007f5e0ff */
[----:B------:R-:W-:Y:S01]  /*3290*/  ISETP.GT.AND P1, PT, R3, 0x8, P1 ;  /* 0x000000080300780c */ /* 0x000fe20000f24270 */
[----:B------:R-:W-:Y:S02]  /*32a0*/  FMUL R22, R22, R155 ;  /* 0x0000009b16167220 */ /* 0x000fe40000400000 */
[----:B------:R-:W-:Y:S01]  /*32b0*/  IMAD.X R166, R171, 0x1, R167, P2 ;  /* 0x00000001aba67824 */ /* 0x000fe200010e06a7 */
[----:B------:R-:W-:Y:S01]  /*32c0*/  LEA R24, P2, R21, R14, 0x2 ;  /* 0x0000000e15187211 */ /* 0x000fe200078410ff */
[----:B0-----:R-:W-:-:S03]  /*32d0*/  FFMA R165, R25, R154, R22 ;  /* 0x0000009a19a57223 */ /* 0x001fc60000000016 */
[----:B------:R-:W-:Y:S02]  /*32e0*/  LEA.HI.X R25, R21, R15, R166, 0x2, P2 ;  /* 0x0000000f15197211 */ /* 0x000fe400010f14a6 */
[----:B------:R-:W-:-:S05]  /*32f0*/  F2FP.TF32.F32.PACK_B R165, R165 ;  /* 0x000000a5ffa5723e */ /* 0x000fca00024050ff */
[----:B------:R0:W-:Y:S04]  /*3300*/  @P3 STG.E desc[UR38][R4.64+0x4], R165 ;  /* 0x000004a504003986 */ /* 0x0001e8000c101926 */
[----:B------:R-:W2:Y:S01]  /*3310*/  @P1 LDG.E.LTC128B R19, desc[UR38][R24.64] ;  /* 0x0000002618131981 */ /* 0x000ea2000c1e1920 */
[----:B------:R-:W-:Y:S01]  /*3320*/  IADD3 R8, P2, P3, R8, R174, R12 ;  /* 0x000000ae08087210 */ /* 0x000fe20007b5e00c */
[----:B------:R-:W-:Y:S01]  /*3330*/  BSSY B1, `(.L_x_40) ;  /* 0x0000011000017945 */ /* 0x000fe20003800000 */
[C---:B------:R-:W-:Y:S02]  /*3340*/  SHF.L.U64.HI R11, R10.reuse, 0x5, R11 ;  /* 0x000000050a0b7819 */ /* 0x040fe4000001020b */
[----:B------:R-:W-:Y:S02]  /*3350*/  IADD3.X R9, R9, R171, R13, P2, P3 ;  /* 0x000000ab09097210 */ /* 0x000fe400017e640d */
[----:B------:R-:W-:-:S02]  /*3360*/  LEA R10, P2, R10, R4, 0x5 ;  /* 0x000000040a0a7211 */ /* 0x000fc400078428ff */
[----:B------:R-:W-:Y:S01]  /*3370*/  ISETP.GT.AND P0, PT, R3, 0x8, P0 ;  /* 0x000000080300780c */ /* 0x000fe20000704270 */
[----:B------:R-:W-:-:S04]  /*3380*/  IMAD.WIDE.U32 R20, R2, R20, R8 ;  /* 0x0000001402147225 */ /* 0x000fc800078e0008 */
[----:B------:R-:W-:Y:S01]  /*3390*/  IMAD.X R11, R11, 0x1, R5, P2 ;  /* 0x000000010b0b7824 */ /* 0x000fe200010e0605 */
[----:B------:R-:W-:Y:S01]  /*33a0*/  LEA R8, P3, R20, R14, 0x2 ;  /* 0x0000000e14087211 */ /* 0x000fe200078610ff */
[----:B------:R-:W-:-:S05]  /*33b0*/  IMAD.IADD R2, R169, 0x1, R21 ;  /* 0x00000001a9027824 */ /* 0x000fca00078e0215 */
[----:B------:R-:W-:Y:S02]  /*33c0*/  LEA.HI.X R9, R20, R15, R2, 0x2, P3 ;  /* 0x0000000f14097211 */ /* 0x000fe400018f1402 */
[----:B--2---:R-:W-:-:S05]  /*33d0*/  LOP3.LUT R12, R19, 0xffffe000, RZ, 0xc0, !PT ;  /* 0xffffe000130c7812 */ /* 0x004fca00078ec0ff */
[----:B------:R-:W-:-:S04]  /*33e0*/  FMUL R13, R12, R155 ;  /* 0x0000009b0c0d7220 */ /* 0x000fc80000400000 */
[----:B------:R-:W-:-:S05]  /*33f0*/  FFMA R13, R26, R154, R13 ;  /* 0x0000009a1a0d7223 */ /* 0x000fca000000000d */
[----:B------:R-:W-:-:S05]  /*3400*/  F2FP.TF32.F32.PACK_B R13, R13 ;  /* 0x0000000dff0d723e */ /* 0x000fca00024050ff */
[----:B------:R0:W-:Y:S01]  /*3410*/  @P1 STG.E desc[UR38][R10.64], R13 ;  /* 0x0000000d0a001986 */ /* 0x0001e2000c101926 */
[----:B------:R-:W-:Y:S05]  /*3420*/  @!P0 BRA `(.L_x_41) ;  /* 0x0000000000048947 */ /* 0x000fea0003800000 */
[----:B------:R2:W5:Y:S02]  /*3430*/  LDG.E.LTC128B R19, desc[UR38][R8.64+0x4] ;  /* 0x0000042608137981 */ /* 0x000564000c1e1920 */
.L_x_41:
[----:B------:R-:W-:Y:S05]  /*3440*/  BSYNC B1 ;  /* 0x0000000000017941 */ /* 0x000fea0003800000 */
.L_x_40:
[----:B-----5:R-:W-:Y:S01]  /*3450*/  LOP3.LUT R2, R19, 0xffffe000, RZ, 0xc0, !PT ;  /* 0xffffe00013027812 */ /* 0x020fe200078ec0ff */
[----:B------:R-:W-:Y:S01]  /*3460*/  BSSY B1, `(.L_x_42) ;  /* 0x0000009000017945 */ /* 0x000fe20003800000 */
[----:B------:R-:W-:-:S03]  /*3470*/  ISETP.GT.AND P1, PT, R0, 0x8, PT ;  /* 0x000000080000780c */ /* 0x000fc60003f24270 */
[----:B------:R-:W-:Y:S01]  /*3480*/  FMUL R2, R2, R155 ;  /* 0x0000009b02027220 */ /* 0x000fe20000400000 */
[----:B------:R-:W-:-:S03]  /*3490*/  ISETP.GT.AND P2, PT, R3, RZ, P1 ;  /* 0x000000ff0300720c */ /* 0x000fc60000f44270 */
[----:B------:R-:W-:-:S05]  /*34a0*/  FFMA R27, R27, R154, R2 ;  /* 0x0000009a1b1b7223 */ /* 0x000fca0000000002 */
[----:B------:R-:W-:-:S05]  /*34b0*/  F2FP.TF32.F32.PACK_B R27, R27 ;  /* 0x0000001bff1b723e */ /* 0x000fca00024050ff */
[----:B------:R3:W-:Y:S01]  /*34c0*/  @P0 STG.E desc[UR38][R10.64+0x4], R27 ;  /* 0x0000041b0a000986 */ /* 0x0007e2000c101926 */
[----:B------:R-:W-:Y:S05]  /*34d0*/  @!P2 BRA `(.L_x_43) ;  /* 0x000000000004a947 */ /* 0x000fea0003800000 */
[----:B------:R4:W5:Y:S02]  /*34e0*/  LDG.E.LTC128B R19, desc[UR38][R6.64+0x20] ;  /* 0x0000202606137981 */ /* 0x000964000c1e1920 */
.L_x_43:
[----:B------:R-:W-:Y:S05]  /*34f0*/  BSYNC B1 ;  /* 0x0000000000017941 */ /* 0x000fea0003800000 */
.L_x_42:
[----:B-----5:R-:W-:Y:S01]  /*3500*/  LOP3.LUT R2, R19, 0xffffe000, RZ, 0xc0, !PT ;  /* 0xffffe00013027812 */ /* 0x020fe200078ec0ff */
[----:B------:R-:W-:Y:S01]  /*3510*/  BSSY B1, `(.L_x_44) ;  /* 0x0000009000017945 */ /* 0x000fe20003800000 */
[----:B------:R-:W-:-:S03]  /*3520*/  ISETP.GT.AND P0, PT, R0, 0x9, PT ;  /* 0x000000090000780c */ /* 0x000fc60003f04270 */
[----:B0-----:R-:W-:Y:S01]  /*3530*/  FMUL R13, R2, R155 ;  /* 0x0000009b020d7220 */ /* 0x001fe20000400000 */
[----:B------:R-:W-:-:S03]  /*3540*/  ISETP.GT.AND P3, PT, R3, RZ, P0 ;  /* 0x000000ff0300720c */ /* 0x000fc60000764270 */
[----:B------:R-:W-:-:S05]  /*3550*/  FFMA R13, R28, R154, R13 ;  /* 0x0000009a1c0d7223 */ /* 0x000fca000000000d */
[----:B------:R-:W-:-:S05]  /*3560*/  F2FP.TF32.F32.PACK_B R13, R13 ;  /* 0x0000000dff0d723e */ /* 0x000fca00024050ff */
[----:B------:R0:W-:Y:S01]  /*3570*/  @P2 STG.E desc[UR38][R4.64+0x20], R13 ;  /* 0x0000200d04002986 */ /* 0x0001e2000c101926 */
[----:B------:R-:W-:Y:S05]  /*3580*/  @!P3 BRA `(.L_x_45) ;  /* 0x000000000004b947 */ /* 0x000fea0003800000 */
[----:B------:R0:W5:Y:S02]  /*3590*/  LDG.E.LTC128B R19, desc[UR38][R6.64+0x24] ;  /* 0x0000242606137981 */ /* 0x000164000c1e1920 */
.L_x_45:
[----:B------:R-:W-:Y:S05]  /*35a0*/  BSYNC B1 ;  /* 0x0000000000017941 */ /* 0x000fea0003800000 */
.L_x_44:
[----:B-----5:R-:W-:Y:S01]  /*35b0*/  LOP3.LUT R2, R19, 0xffffe000, RZ, 0xc0, !PT ;  /* 0xffffe00013027812 */ /* 0x020fe200078ec0ff */
[----:B------:R-:W-:Y:S01]  /*35c0*/  BSSY B1, `(.L_x_46) ;  /* 0x0000008000017945 */ /* 0x000fe20003800000 */
[----:B------:R-:W-:-:S03]  /*35d0*/  ISETP.GT.AND P1, PT, R3, 0x8, P1 ;  /* 0x000000080300780c */ /* 0x000fc60000f24270 */
[----:B------:R-:W-:-:S04]  /*35e0*/  FMUL R2, R2, R155 ;  /* 0x0000009b02027220 */ /* 0x000fc80000400000 */
[----:B------:R-:W-:-:S05]  /*35f0*/  FFMA R29, R29, R154, R2 ;  /* 0x0000009a1d1d7223 */ /* 0x000fca0000000002 */
[----:B------:R-:W-:-:S05]  /*3600*/  F2FP.TF32.F32.PACK_B R29, R29 ;  /* 0x0000001dff1d723e */ /* 0x000fca00024050ff */
[----:B------:R0:W-:Y:S01]  /*3610*/  @P3 STG.E desc[UR38][R4.64+0x24], R29 ;  /* 0x0000241d04003986 */ /* 0x0001e2000c101926 */
[----:B------:R-:W-:Y:S05]  /*3620*/  @!P1 BRA `(.L_x_47) ;  /* 0x0000000000049947 */ /* 0x000fea0003800000 */
[----:B------:R0:W5:Y:S02]  /*3630*/  LDG.E.LTC128B R19, desc[UR38][R8.64+0x20] ;  /* 0x0000202608137981 */ /* 0x000164000c1e1920 */
.L_x_47:
[----:B------:R-:W-:Y:S05]  /*3640*/  BSYNC B1 ;  /* 0x0000000000017941 */ /* 0x000fea0003800000 */
.L_x_46:
[----:B-----5:R-:W-:Y:S01]  /*3650*/  LOP3.LUT R2, R19, 0xffffe000, RZ, 0xc0, !PT ;  /* 0xffffe00013027812 */ /* 0x020fe200078ec0ff */
[----:B------:R-:W-:Y:S01]  /*3660*/  BSSY B1, `(.L_x_48) ;  /* 0x0000008000017945 */ /* 0x000fe20003800000 */
[----:B------:R-:W-:-:S03]  /*3670*/  ISETP.GT.AND P0, PT, R3, 0x8, P0 ;  /* 0x000000080300780c */ /* 0x000fc60000704270 */
[----:B0-----:R-:W-:-:S04]  /*3680*/  FMUL R13, R2, R155 ;  /* 0x0000009b020d7220 */ /* 0x001fc80000400000 */
[----:B------:R-:W-:-:S05]  /*3690*/  FFMA R13, R30, R154, R13 ;  /* 0x0000009a1e0d7223 */ /* 0x000fca000000000d */
[----:B------:R-:W-:-:S05]  /*36a0*/  F2FP.TF32.F32.PACK_B R13, R13 ;  /* 0x0000000dff0d723e */ /* 0x000fca00024050ff */
[----:B------:R0:W-:Y:S01]  /*36b0*/  @P1 STG.E desc[UR38][R10.64+0x20], R13 ;  /* 0x0000200d0a001986 */ /* 0x0001e2000c101926 */
[----:B------:R-:W-:Y:S05]  /*36c0*/  @!P0 BRA `(.L_x_49) ;  /* 0x0000000000048947 */ /* 0x000fea0003800000 */
[----:B------:R0:W5:Y:S02]  /*36d0*/  LDG.E.LTC128B R19, desc[UR38][R8.64+0x24] ;  /* 0x0000242608137981 */ /* 0x000164000c1e1920 */
.L_x_49:
[----:B------:R-:W-:Y:S05]  /*36e0*/  BSYNC B1 ;  /* 0x0000000000017941 */ /* 0x000fea0003800000 */
.L_x_48:
        /* <DEDUP_REMOVED lines=10> */
.L_x_51:
[----:B------:R-:W-:Y:S05]  /*3790*/  BSYNC B1 ;  /* 0x0000000000017941 */ /* 0x000fea0003800000 */
.L_x_50:
        /* <DEDUP_REMOVED lines=10> */
.L_x_53:
[----:B------:R-:W-:Y:S05]  /*3840*/  BSYNC B1 ;  /* 0x0000000000017941 */ /* 0x000fea0003800000 */
.L_x_52:
        /* <DEDUP_REMOVED lines=9> */
.L_x_55:
[----:B------:R-:W-:Y:S05]  /*38e0*/  BSYNC B1 ;  /* 0x0000000000017941 */ /* 0x000fea0003800000 */
.L_x_54:
        /* <DEDUP_REMOVED lines=9> */
.L_x_57:
[----:B------:R-:W-:Y:S05]  /*3980*/  BSYNC B1 ;  /* 0x0000000000017941 */ /* 0x000fea0003800000 */
.L_x_56:
        /* <DEDUP_REMOVED lines=10> */
.L_x_59:
[----:B------:R-:W-:Y:S05]  /*3a30*/  BSYNC B1 ;  /* 0x0000000000017941 */ /* 0x000fea0003800000 */
.L_x_58:
        /* <DEDUP_REMOVED lines=10> */
.L_x_61:
[----:B------:R-:W-:Y:S05]  /*3ae0*/  BSYNC B1 ;  /* 0x0000000000017941 */ /* 0x000fea0003800000 */
.L_x_60:
        /* <DEDUP_REMOVED lines=9> */
.L_x_63:
[----:B------:R-:W-:Y:S05]  /*3b80*/  BSYNC B1 ;  /* 0x0000000000017941 */ /* 0x000fea0003800000 */
.L_x_62:
        /* <DEDUP_REMOVED lines=9> */
.L_x_65:
[----:B------:R-:W-:Y:S05]  /*3c20*/  BSYNC B1 ;  /* 0x0000000000017941 */ /* 0x000fea0003800000 */
.L_x_64:
        /* <DEDUP_REMOVED lines=10> */
.L_x_67:
[----:B------:R-:W-:Y:S05]  /*3cd0*/  BSYNC B1 ;  /* 0x0000000000017941 */ /* 0x000fea0003800000 */
.L_x_66:
        /* <DEDUP_REMOVED lines=10> */
.L_x_69:
[----:B------:R-:W-:Y:S05]  /*3d80*/  BSYNC B1 ;  /* 0x0000000000017941 */ /* 0x000fea0003800000 */
.L_x_68:
        /* <DEDUP_REMOVED lines=9> */
.L_x_71:
[----:B------:R-:W-:Y:S05]  /*3e20*/  BSYNC B1 ;  /* 0x0000000000017941 */ /* 0x000fea0003800000 */
.L_x_70:
        /* <DEDUP_REMOVED lines=9> */
.L_x_73:
[----:B------:R-:W-:Y:S05]  /*3ec0*/  BSYNC B1 ;  /* 0x0000000000017941 */ /* 0x000fea0003800000 */
.L_x_72:
        /* <DEDUP_REMOVED lines=10> */
.L_x_75:
[----:B------:R-:W-:Y:S05]  /*3f70*/  BSYNC B1 ;  /* 0x0000000000017941 */ /* 0x000fea0003800000 */
.L_x_74:
        /* <DEDUP_REMOVED lines=10> */
.L_x_77:
[----:B------:R-:W-:Y:S05]  /*4020*/  BSYNC B1 ;  /* 0x0000000000017941 */ /* 0x000fea0003800000 */
.L_x_76:
        /* <DEDUP_REMOVED lines=9> */
.L_x_79:
[----:B------:R-:W-:Y:S05]  /*40c0*/  BSYNC B1 ;  /* 0x0000000000017941 */ /* 0x000fea0003800000 */
.L_x_78:
        /* <DEDUP_REMOVED lines=9> */
.L_x_81:
[----:B------:R-:W-:Y:S05]  /*4160*/  BSYNC B1 ;  /* 0x0000000000017941 */ /* 0x000fea0003800000 */
.L_x_80:
        /* <DEDUP_REMOVED lines=10> */
.L_x_83:
[----:B------:R-:W-:Y:S05]  /*4210*/  BSYNC B1 ;  /* 0x0000000000017941 */ /* 0x000fea0003800000 */
.L_x_82:
        /* <DEDUP_REMOVED lines=10> */
.L_x_85:
[----:B------:R-:W-:Y:S05]  /*42c0*/  BSYNC B1 ;  /* 0x0000000000017941 */ /* 0x000fea0003800000 */
.L_x_84:
        /* <DEDUP_REMOVED lines=9> */
.L_x_87:
[----:B------:R-:W-:Y:S05]  /*4360*/  BSYNC B1 ;  /* 0x0000000000017941 */ /* 0x000fea0003800000 */
.L_x_86:
        /* <DEDUP_REMOVED lines=9> */
.L_x_89:
[----:B------:R-:W-:Y:S05]  /*4400*/  BSYNC B1 ;  /* 0x0000000000017941 */ /* 0x000fea0003800000 */
.L_x_88:
        /* <DEDUP_REMOVED lines=10> */
.L_x_91:
[----:B------:R-:W-:Y:S05]  /*44b0*/  BSYNC B1 ;  /* 0x0000000000017941 */ /* 0x000fea0003800000 */
.L_x_90:
        /* <DEDUP_REMOVED lines=10> */
.L_x_93:
[----:B------:R-:W-:Y:S05]  /*4560*/  BSYNC B1 ;  /* 0x0000000000017941 */ /* 0x000fea0003800000 */
.L_x_92:
        /* <DEDUP_REMOVED lines=9> */
.L_x_95:
[----:B------:R-:W-:Y:S05]  /*4600*/  BSYNC B1 ;  /* 0x0000000000017941 */ /* 0x000fea0003800000 */
.L_x_94:
        /* <DEDUP_REMOVED lines=9> */
.L_x_97:
[----:B------:R-:W-:Y:S05]  /*46a0*/  BSYNC B1 ;  /* 0x0000000000017941 */ /* 0x000fea0003800000 */
.L_x_96:
        /* <DEDUP_REMOVED lines=10> */
.L_x_99:
[----:B------:R-:W-:Y:S05]  /*4750*/  BSYNC B1 ;  /* 0x0000000000017941 */ /* 0x000fea0003800000 */
.L_x_98:
        /* <DEDUP_REMOVED lines=10> */
.L_x_101:
[----:B------:R-:W-:Y:S05]  /*4800*/  BSYNC B1 ;  /* 0x0000000000017941 */ /* 0x000fea0003800000 */
.L_x_100:
        /* <DEDUP_REMOVED lines=9> */
.L_x_103:
[----:B------:R-:W-:Y:S05]  /*48a0*/  BSYNC B1 ;  /* 0x0000000000017941 */ /* 0x000fea0003800000 */
.L_x_102:
        /* <DEDUP_REMOVED lines=9> */
.L_x_105:
[----:B------:R-:W-:Y:S05]  /*4940*/  BSYNC B1 ;  /* 0x0000000000017941 */ /* 0x000fea0003800000 */
.L_x_104:
        /* <DEDUP_REMOVED lines=10> */
.L_x_107:
[----:B------:R-:W-:Y:S05]  /*49f0*/  BSYNC B1 ;  /* 0x0000000000017941 */ /* 0x000fea0003800000 */
.L_x_106:
        /* <DEDUP_REMOVED lines=10> */
.L_x_109:
[----:B------:R-:W-:Y:S05]  /*4aa0*/  BSYNC B1 ;  /* 0x0000000000017941 */ /* 0x000fea0003800000 */
.L_x_108:
        /* <DEDUP_REMOVED lines=9> */
.L_x_111:
[----:B------:R-:W-:Y:S05]  /*4b40*/  BSYNC B1 ;  /* 0x0000000000017941 */ /* 0x000fea0003800000 */
.L_x_110:
        /* <DEDUP_REMOVED lines=9> */
.L_x_113:
[----:B------:R-:W-:Y:S05]  /*4be0*/  BSYNC B1 ;  /* 0x0000000000017941 */ /* 0x000fea0003800000 */
.L_x_112:
        /* <DEDUP_REMOVED lines=10> */
.L_x_115:
[----:B------:R-:W-:Y:S05]  /*4c90*/  BSYNC B1 ;  /* 0x0000000000017941 */ /* 0x000fea0003800000 */
.L_x_114:
        /* <DEDUP_REMOVED lines=10> */
.L_x_117:
[----:B------:R-:W-:Y:S05]  /*4d40*/  BSYNC B1 ;  /* 0x0000000000017941 */ /* 0x000fea0003800000 */
.L_x_116:
        /* <DEDUP_REMOVED lines=9> */
.L_x_119:
[----:B------:R-:W-:Y:S05]  /*4de0*/  BSYNC B1 ;  /* 0x0000000000017941 */ /* 0x000fea0003800000 */
.L_x_118:
        /* <DEDUP_REMOVED lines=9> */
.L_x_121:
[----:B------:R-:W-:Y:S05]  /*4e80*/  BSYNC B1 ;  /* 0x0000000000017941 */ /* 0x000fea0003800000 */
.L_x_120:
        /* <DEDUP_REMOVED lines=10> */
.L_x_123:
[----:B------:R-:W-:Y:S05]  /*4f30*/  BSYNC B1 ;  /* 0x0000000000017941 */ /* 0x000fea0003800000 */
.L_x_122:
        /* <DEDUP_REMOVED lines=10> */
.L_x_125:
[----:B------:R-:W-:Y:S05]  /*4fe0*/  BSYNC B1 ;  /* 0x0000000000017941 */ /* 0x000fea0003800000 */
.L_x_124:
        /* <DEDUP_REMOVED lines=9> */
.L_x_127:
[----:B------:R-:W-:Y:S05]  /*5080*/  BSYNC B1 ;  /* 0x0000000000017941 */ /* 0x000fea0003800000 */
.L_x_126:
        /* <DEDUP_REMOVED lines=9> */
.L_x_129:
[----:B------:R-:W-:Y:S05]  /*5120*/  BSYNC B1 ;  /* 0x0000000000017941 */ /* 0x000fea0003800000 */
.L_x_128:
        /* <DEDUP_REMOVED lines=10> */
.L_x_131:
[----:B------:R-:W-:Y:S05]  /*51d0*/  BSYNC B1 ;  /* 0x0000000000017941 */ /* 0x000fea0003800000 */
.L_x_130:
        /* <DEDUP_REMOVED lines=10> */
.L_x_133:
[----:B------:R-:W-:Y:S05]  /*5280*/  BSYNC B1 ;  /* 0x0000000000017941 */ /* 0x000fea0003800000 */
.L_x_132:
        /* <DEDUP_REMOVED lines=9> */
.L_x_135:
[----:B------:R-:W-:Y:S05]  /*5320*/  BSYNC B1 ;  /* 0x0000000000017941 */ /* 0x000fea0003800000 */
.L_x_134:
        /* <DEDUP_REMOVED lines=9> */
.L_x_137:
[----:B------:R-:W-:Y:S05]  /*53c0*/  BSYNC B1 ;  /* 0x0000000000017941 */ /* 0x000fea0003800000 */
.L_x_136:
        /* <DEDUP_REMOVED lines=10> */
.L_x_139:
[----:B------:R-:W-:Y:S05]  /*5470*/  BSYNC B1 ;  /* 0x0000000000017941 */ /* 0x000fea0003800000 */
.L_x_138:
        /* <DEDUP_REMOVED lines=10> */
.L_x_141:
[----:B------:R-:W-:Y:S05]  /*5520*/  BSYNC B1 ;  /* 0x0000000000017941 */ /* 0x000fea0003800000 */
.L_x_140:
        /* <DEDUP_REMOVED lines=9> */
.L_x_143:
[----:B------:R-:W-:Y:S05]  /*55c0*/  BSYNC B1 ;  /* 0x0000000000017941 */ /* 0x000fea0003800000 */
.L_x_142:
        /* <DEDUP_REMOVED lines=9> */
.L_x_145:
[----:B------:R-:W-:Y:S05]  /*5660*/  BSYNC B1 ;  /* 0x0000000000017941 */ /* 0x000fea0003800000 */
.L_x_144:
        /* <DEDUP_REMOVED lines=10> */
.L_x_147:
[----:B------:R-:W-:Y:S05]  /*5710*/  BSYNC B1 ;  /* 0x0000000000017941 */ /* 0x000fea0003800000 */
.L_x_146:
        /* <DEDUP_REMOVED lines=10> */
.L_x_149:
[----:B------:R-:W-:Y:S05]  /*57c0*/  BSYNC B1 ;  /* 0x0000000000017941 */ /* 0x000fea0003800000 */
.L_x_148:
        /* <DEDUP_REMOVED lines=9> */
.L_x_151:
[----:B------:R-:W-:Y:S05]  /*5860*/  BSYNC B1 ;  /* 0x0000000000017941 */ /* 0x000fea0003800000 */
.L_x_150:
        /* <DEDUP_REMOVED lines=9> */
.L_x_153:
[----:B------:R-:W-:Y:S05]  /*5900*/  BSYNC B1 ;  /* 0x0000000000017941 */ /* 0x000fea0003800000 */
.L_x_152:
        /* <DEDUP_REMOVED lines=10> */
.L_x_155:
[----:B------:R-:W-:Y:S05]  /*59b0*/  BSYNC B1 ;  /* 0x0000000000017941 */ /* 0x000fea0003800000 */
.L_x_154:
        /* <DEDUP_REMOVED lines=10> */
.L_x_157:
[----:B------:R-:W-:Y:S05]  /*5a60*/  BSYNC B1 ;  /* 0x0000000000017941 */ /* 0x000fea0003800000 */
.L_x_156:
        /* <DEDUP_REMOVED lines=9> */
.L_x_159:
[----:B------:R-:W-:Y:S05]  /*5b00*/  BSYNC B1 ;  /* 0x0000000000017941 */ /* 0x000fea0003800000 */
.L_x_158:
        /* <DEDUP_REMOVED lines=9> */
.L_x_161:
[----:B------:R-:W-:Y:S05]  /*5ba0*/  BSYNC B1 ;  /* 0x0000000000017941 */ /* 0x000fea0003800000 */
.L_x_160:
        /* <DEDUP_REMOVED lines=10> */
.L_x_163:
[----:B------:R-:W-:Y:S05]  /*5c50*/  BSYNC B1 ;  /* 0x0000000000017941 */ /* 0x000fea0003800000 */
.L_x_162:
        /* <DEDUP_REMOVED lines=10> */
.L_x_165:
[----:B------:R-:W-:Y:S05]  /*5d00*/  BSYNC B1 ;  /* 0x0000000000017941 */ /* 0x000fea0003800000 */
.L_x_164:
        /* <DEDUP_REMOVED lines=9> */
.L_x_167:
[----:B------:R-:W-:Y:S05]  /*5da0*/  BSYNC B1 ;  /* 0x0000000000017941 */ /* 0x000fea0003800000 */
.L_x_166:
        /* <DEDUP_REMOVED lines=9> */
.L_x_169:
[----:B------:R-:W-:Y:S05]  /*5e40*/  BSYNC B1 ;  /* 0x0000000000017941 */ /* 0x000fea0003800000 */
.L_x_168:
        /* <DEDUP_REMOVED lines=10> */
.L_x_171:
[----:B------:R-:W-:Y:S05]  /*5ef0*/  BSYNC B1 ;  /* 0x0000000000017941 */ /* 0x000fea0003800000 */
.L_x_170:
        /* <DEDUP_REMOVED lines=10> */
.L_x_173:
[----:B------:R-:W-:Y:S05]  /*5fa0*/  BSYNC B1 ;  /* 0x0000000000017941 */ /* 0x000fea0003800000 */
.L_x_172:
        /* <DEDUP_REMOVED lines=9> */
.L_x_175:
[----:B------:R-:W-:Y:S05]  /*6040*/  BSYNC B1 ;  /* 0x0000000000017941 */ /* 0x000fea0003800000 */
.L_x_174:
        /* <DEDUP_REMOVED lines=9> */
.L_x_177:
[----:B------:R-:W-:Y:S05]  /*60e0*/  BSYNC B1 ;  /* 0x0000000000017941 */ /* 0x000fea0003800000 */
.L_x_176:
        /* <DEDUP_REMOVED lines=10> */
.L_x_179:
[----:B------:R-:W-:Y:S05]  /*6190*/  BSYNC B1 ;  /* 0x0000000000017941 */ /* 0x000fea0003800000 */
.L_x_178:
        /* <DEDUP_REMOVED lines=10> */
.L_x_181:
[----:B------:R-:W-:Y:S05]  /*6240*/  BSYNC B1 ;  /* 0x0000000000017941 */ /* 0x000fea0003800000 */
.L_x_180:
        /* <DEDUP_REMOVED lines=9> */
.L_x_183:
[----:B------:R-:W-:Y:S05]  /*62e0*/  BSYNC B1 ;  /* 0x0000000000017941 */ /* 0x000fea0003800000 */
.L_x_182:
        /* <DEDUP_REMOVED lines=9> */
.L_x_185:
[----:B------:R-:W-:Y:S05]  /*6380*/  BSYNC B1 ;  /* 0x0000000000017941 */ /* 0x000fea0003800000 */
.L_x_184:
        /* <DEDUP_REMOVED lines=10> */
.L_x_187:
[----:B------:R-:W-:Y:S05]  /*6430*/  BSYNC B1 ;  /* 0x0000000000017941 */ /* 0x000fea0003800000 */
.L_x_186:
        /* <DEDUP_REMOVED lines=10> */
.L_x_189:
[----:B------:R-:W-:Y:S05]  /*64e0*/  BSYNC B1 ;  /* 0x0000000000017941 */ /* 0x000fea0003800000 */
.L_x_188:
        /* <DEDUP_REMOVED lines=9> */
.L_x_191:
[----:B------:R-:W-:Y:S05]  /*6580*/  BSYNC B1 ;  /* 0x0000000000017941 */ /* 0x000fea0003800000 */
.L_x_190:
        /* <DEDUP_REMOVED lines=9> */
.L_x_193:
[----:B------:R-:W-:Y:S05]  /*6620*/  BSYNC B1 ;  /* 0x0000000000017941 */ /* 0x000fea0003800000 */
.L_x_192:
        /* <DEDUP_REMOVED lines=10> */
.L_x_195:
[----:B------:R-:W-:Y:S05]  /*66d0*/  BSYNC B1 ;  /* 0x0000000000017941 */ /* 0x000fea0003800000 */
.L_x_194:
        /* <DEDUP_REMOVED lines=10> */
.L_x_197:
[----:B------:R-:W-:Y:S05]  /*6780*/  BSYNC B1 ;  /* 0x0000000000017941 */ /* 0x000fea0003800000 */
.L_x_196:
        /* <DEDUP_REMOVED lines=9> */
.L_x_199:
[----:B------:R-:W-:Y:S05]  /*6820*/  BSYNC B1 ;  /* 0x0000000000017941 */ /* 0x000fea0003800000 */
.L_x_198:
        /* <DEDUP_REMOVED lines=9> */
.L_x_201:
[----:B------:R-:W-:Y:S05]  /*68c0*/  BSYNC B1 ;  /* 0x0000000000017941 */ /* 0x000fea0003800000 */
.L_x_200:
        /* <DEDUP_REMOVED lines=10> */
.L_x_203:
[----:B------:R-:W-:Y:S05]  /*6970*/  BSYNC B1 ;  /* 0x0000000000017941 */ /* 0x000fea0003800000 */
.L_x_202:
        /* <DEDUP_REMOVED lines=10> */
.L_x_205:
[----:B------:R-:W-:Y:S05]  /*6a20*/  BSYNC B1 ;  /* 0x0000000000017941 */ /* 0x000fea0003800000 */
.L_x_204:
        /* <DEDUP_REMOVED lines=9> */
.L_x_207:
[----:B------:R-:W-:Y:S05]  /*6ac0*/  BSYNC B1 ;  /* 0x0000000000017941 */ /* 0x000fea0003800000 */
.L_x_206:
        /* <DEDUP_REMOVED lines=9> */
.L_x_209:
[----:B------:R-:W-:Y:S05]  /*6b60*/  BSYNC B1 ;  /* 0x0000000000017941 */ /* 0x000fea0003800000 */
.L_x_208:
        /* <DEDUP_REMOVED lines=10> */
.L_x_211:
[----:B------:R-:W-:Y:S05]  /*6c10*/  BSYNC B1 ;  /* 0x0000000000017941 */ /* 0x000fea0003800000 */
.L_x_210:
        /* <DEDUP_REMOVED lines=10> */
.L_x_213:
[----:B------:R-:W-:Y:S05]  /*6cc0*/  BSYNC B1 ;  /* 0x0000000000017941 */ /* 0x000fea0003800000 */
.L_x_212:
        /* <DEDUP_REMOVED lines=9> */
.L_x_215:
[----:B------:R-:W-:Y:S05]  /*6d60*/  BSYNC B1 ;  /* 0x0000000000017941 */ /* 0x000fea0003800000 */
.L_x_214:
        /* <DEDUP_REMOVED lines=9> */
.L_x_217:
[----:B------:R-:W-:Y:S05]  /*6e00*/  BSYNC B1 ;  /* 0x0000000000017941 */ /* 0x000fea0003800000 */
.L_x_216:
        /* <DEDUP_REMOVED lines=10> */
.L_x_219:
[----:B------:R-:W-:Y:S05]  /*6eb0*/  BSYNC B1 ;  /* 0x0000000000017941 */ /* 0x000fea0003800000 */
.L_x_218:
        /* <DEDUP_REMOVED lines=10> */
.L_x_221:
[----:B------:R-:W-:Y:S05]  /*6f60*/  BSYNC B1 ;  /* 0x0000000000017941 */ /* 0x000fea0003800000 */
.L_x_220:
        /* <DEDUP_REMOVED lines=9> */
.L_x_223:
[----:B------:R-:W-:Y:S05]  /*7000*/  BSYNC B1 ;  /* 0x0000000000017941 */ /* 0x000fea0003800000 */
.L_x_222:
        /* <DEDUP_REMOVED lines=9> */
.L_x_225:
[----:B------:R-:W-:Y:S05]  /*70a0*/  BSYNC B1 ;  /* 0x0000000000017941 */ /* 0x000fea0003800000 */
.L_x_224:
        /* <DEDUP_REMOVED lines=10> */
.L_x_227:
[----:B------:R-:W-:Y:S05]  /*7150*/  BSYNC B1 ;  /* 0x0000000000017941 */ /* 0x000fea0003800000 */
.L_x_226:
        /* <DEDUP_REMOVED lines=10> */
.L_x_229:
[----:B------:R-:W-:Y:S05]  /*7200*/  BSYNC B1 ;  /* 0x0000000000017941 */ /* 0x000fea0003800000 */
.L_x_228:
        /* <DEDUP_REMOVED lines=9> */
.L_x_231:
[----:B------:R-:W-:Y:S05]  /*72a0*/  BSYNC B1 ;  /* 0x0000000000017941 */ /* 0x000fea0003800000 */
.L_x_230:
        /* <DEDUP_REMOVED lines=9> */
.L_x_233:
[----:B------:R-:W-:Y:S05]  /*7340*/  BSYNC B1 ;  /* 0x0000000000017941 */ /* 0x000fea0003800000 */
.L_x_232:
        /* <DEDUP_REMOVED lines=10> */
.L_x_235:
[----:B------:R-:W-:Y:S05]  /*73f0*/  BSYNC B1 ;  /* 0x0000000000017941 */ /* 0x000fea0003800000 */
.L_x_234:
        /* <DEDUP_REMOVED lines=10> */
.L_x_237:
[----:B------:R-:W-:Y:S05]  /*74a0*/  BSYNC B1 ;  /* 0x0000000000017941 */ /* 0x000fea0003800000 */
.L_x_236:
        /* <DEDUP_REMOVED lines=9> */
.L_x_239:
[----:B------:R-:W-:Y:S05]  /*7540*/  BSYNC B1 ;  /* 0x0000000000017941 */ /* 0x000fea0003800000 */
.L_x_238:
        /* <DEDUP_REMOVED lines=9> */
.L_x_241:
[----:B------:R-:W-:Y:S05]  /*75e0*/  BSYNC B1 ;  /* 0x0000000000017941 */ /* 0x000fea0003800000 */
.L_x_240:
        /* <DEDUP_REMOVED lines=10> */
.L_x_243:
[----:B------:R-:W-:Y:S05]  /*7690*/  BSYNC B1 ;  /* 0x0000000000017941 */ /* 0x000fea0003800000 */
.L_x_242:
        /* <DEDUP_REMOVED lines=10> */
.L_x_245:
[----:B------:R-:W-:Y:S05]  /*7740*/  BSYNC B1 ;  /* 0x0000000000017941 */ /* 0x000fea0003800000 */
.L_x_244:
        /* <DEDUP_REMOVED lines=9> */
.L_x_247:
[----:B------:R-:W-:Y:S05]  /*77e0*/  BSYNC B1 ;  /* 0x0000000000017941 */ /* 0x000fea0003800000 */
.L_x_246:
        /* <DEDUP_REMOVED lines=9> */
.L_x_249:
[----:B------:R-:W-:Y:S05]  /*7880*/  BSYNC B1 ;  /* 0x0000000000017941 */ /* 0x000fea0003800000 */
.L_x_248:
        /* <DEDUP_REMOVED lines=10> */
.L_x_251:
[----:B------:R-:W-:Y:S05]  /*7930*/  BSYNC B1 ;  /* 0x0000000000017941 */ /* 0x000fea0003800000 */
.L_x_250:
        /* <DEDUP_REMOVED lines=10> */
.L_x_253:
[----:B------:R-:W-:Y:S05]  /*79e0*/  BSYNC B1 ;  /* 0x0000000000017941 */ /* 0x000fea0003800000 */
.L_x_252:
        /* <DEDUP_REMOVED lines=9> */
.L_x_255:
[----:B------:R-:W-:Y:S05]  /*7a80*/  BSYNC B1 ;  /* 0x0000000000017941 */ /* 0x000fea0003800000 */
.L_x_254:
        /* <DEDUP_REMOVED lines=9> */
.L_x_257:
[----:B------:R-:W-:Y:S05]  /*7b20*/  BSYNC B1 ;  /* 0x0000000000017941 */ /* 0x000fea0003800000 */
.L_x_256:
        /* <DEDUP_REMOVED lines=10> */
.L_x_259:
[----:B------:R-:W-:Y:S05]  /*7bd0*/  BSYNC B1 ;  /* 0x0000000000017941 */ /* 0x000fea0003800000 */
.L_x_258:
        /* <DEDUP_REMOVED lines=10> */
.L_x_261:
[----:B------:R-:W-:Y:S05]  /*7c80*/  BSYNC B1 ;  /* 0x0000000000017941 */ /* 0x000fea0003800000 */
.L_x_260:
        /* <DEDUP_REMOVED lines=9> */
.L_x_263:
[----:B------:R-:W-:Y:S05]  /*7d20*/  BSYNC B1 ;  /* 0x0000000000017941 */ /* 0x000fea0003800000 */
.L_x_262:
        /* <DEDUP_REMOVED lines=9> */
.L_x_265:
[----:B------:R-:W-:Y:S05]  /*7dc0*/  BSYNC B1 ;  /* 0x0000000000017941 */ /* 0x000fea0003800000 */
.L_x_264:
        /* <DEDUP_REMOVED lines=10> */
.L_x_267:
[----:B------:R-:W-:Y:S05]  /*7e70*/  BSYNC B1 ;  /* 0x0000000000017941 */ /* 0x000fea0003800000 */
.L_x_266:
        /* <DEDUP_REMOVED lines=10> */
.L_x_269:
[----:B------:R-:W-:Y:S05]  /*7f20*/  BSYNC B1 ;  /* 0x0000000000017941 */ /* 0x000fea0003800000 */
.L_x_268:
        /* <DEDUP_REMOVED lines=9> */
.L_x_271:
[----:B------:R-:W-:Y:S05]  /*7fc0*/  BSYNC B1 ;  /* 0x0000000000017941 */ /* 0x000fea0003800000 */
.L_x_270:
        /* <DEDUP_REMOVED lines=9> */
.L_x_273:
[----:B------:R-:W-:Y:S05]  /*8060*/  BSYNC B1 ;  /* 0x0000000000017941 */ /* 0x000fea0003800000 */
.L_x_272:
        /* <DEDUP_REMOVED lines=10> */
.L_x_275:
[----:B------:R-:W-:Y:S05]  /*8110*/  BSYNC B1 ;  /* 0x0000000000017941 */ /* 0x000fea0003800000 */
.L_x_274:
        /* <DEDUP_REMOVED lines=10> */
.L_x_277:
[----:B------:R-:W-:Y:S05]  /*81c0*/  BSYNC B1 ;  /* 0x0000000000017941 */ /* 0x000fea0003800000 */
.L_x_276:
        /* <DEDUP_REMOVED lines=9> */
.L_x_279:
[----:B------:R-:W-:Y:S05]  /*8260*/  BSYNC B1 ;  /* 0x0000000000017941 */ /* 0x000fea0003800000 */
.L_x_278:
        /* <DEDUP_REMOVED lines=9> */
.L_x_281:
[----:B------:R-:W-:Y:S05]  /*8300*/  BSYNC B1 ;  /* 0x0000000000017941 */ /* 0x000fea0003800000 */
.L_x_280:
        /* <DEDUP_REMOVED lines=10> */
.L_x_283:
[----:B------:R-:W-:Y:S05]  /*83b0*/  BSYNC B1 ;  /* 0x0000000000017941 */ /* 0x000fea0003800000 */
.L_x_282:
        /* <DEDUP_REMOVED lines=10> */
.L_x_285:
[----:B------:R-:W-:Y:S05]  /*8460*/  BSYNC B1 ;  /* 0x0000000000017941 */ /* 0x000fea0003800000 */
.L_x_284:
        /* <DEDUP_REMOVED lines=9> */
.L_x_287:
[----:B------:R-:W-:Y:S05]  /*8500*/  BSYNC B1 ;  /* 0x0000000000017941 */ /* 0x000fea0003800000 */
.L_x_286:
[----:B-----5:R-:W-:Y:S01]  /*8510*/  LOP3.LUT R0, R19, 0xffffe000, RZ, 0xc0, !PT ;  /* 0xffffe00013007812 */ /* 0x020fe200078ec0ff */
[----:B0-----:R-:W-:Y:S01]  /*8520*/  @P1 IMAD.MOV.U32 R4, RZ, RZ, R10 ;  /* 0x000000ffff041224 */ /* 0x001fe200078e000a */
[----:B------:R-:W-:Y:S01]  /*8530*/  ISETP.GT.AND P0, PT, R3, 0x8, P0 ;  /* 0x000000080300780c */ /* 0x000fe20000704270 */
[----:B------:R-:W-:Y:S02]  /*8540*/  BSSY B1, `(.L_x_288) ;  /* 0x0000008000017945 */ /* 0x000fe40003800000 */
[----:B------:R-:W-:-:S04]  /*8550*/  FMUL R5, R0, R155 ;  /* 0x0000009b00057220 */ /* 0x000fc80000400000 */
[----:B-1--4-:R-:W-:Y:S01]  /*8560*/  FFMA R7, R150, R154, R5 ;  /* 0x0000009a96077223 */ /* 0x012fe20000000005 */
[----:B------:R-:W-:-:S04]  /*8570*/  @P1 IMAD.MOV.U32 R5, RZ, RZ, R11 ;  /* 0x000000ffff051224 */ /* 0x000fc800078e000b */
[----:B------:R-:W-:-:S05]  /*8580*/  F2FP.TF32.F32.PACK_B R7, R7 ;  /* 0x00000007ff07723e */ /* 0x000fca00024050ff */
[----:B------:R0:W-:Y:S01]  /*8590*/  @P1 STG.E desc[UR38][R4.64+0x3e0], R7 ;  /* 0x0003e00704001986 */ /* 0x0001e2000c101926 */
[----:B------:R-:W-:Y:S05]  /*85a0*/  @!P0 BRA `(.L_x_289) ;  /* 0x0000000000048947 */ /* 0x000fea0003800000 */
[----:B------:R1:W5:Y:S02]  /*85b0*/  LDG.E.LTC128B R19, desc[UR38][R8.64+0x3e4] ;  /* 0x0003e42608137981 */ /* 0x000364000c1e1920 */
.L_x_289:
[----:B------:R-:W-:Y:S05]  /*85c0*/  BSYNC B1 ;  /* 0x0000000000017941 */ /* 0x000fea0003800000 */
.L_x_288:
[----:B------:R-:W-:Y:S05]  /*85d0*/  @!P0 BRA `(.L_x_290) ;  /* 0x0000002400488947 */ /* 0x000fea0003800000 */
[----:B-----5:R-:W-:-:S05]  /*85e0*/  LOP3.LUT R0, R19, 0xffffe000, RZ, 0xc0, !PT ;  /* 0xffffe00013007812 */ /* 0x020fca00078ec0ff */
[----:B------:R-:W-:-:S04]  /*85f0*/  FMUL R0, R0, R155 ;  /* 0x0000009b00007220 */ /* 0x000fc80000400000 */
[----:B------:R-:W-:-:S05]  /*8600*/  FFMA R151, R151, R154, R0 ;  /* 0x0000009a97977223 */ /* 0x000fca0000000000 */
[----:B------:R-:W-:-:S05]  /*8610*/  F2FP.TF32.F32.PACK_B R151, R151 ;  /* 0x00000097ff97723e */ /* 0x000fca00024050ff */
[----:B------:R4:W-:Y:S01]  /*8620*/  STG.E desc[UR38][R10.64+0x3e4], R151 ;  /* 0x0003e4970a007986 */ /* 0x0009e2000c101926 */
[----:B------:R-:W-:Y:S05]  /*8630*/  BRA `(.L_x_290) ;  /* 0x0000002400307947 */ /* 0x000fea0003800000 */
.L_x_37:
[----:B------:R-:W-:Y:S01]  /*8640*/  ISETP.GT.AND P3, PT, R0, 0x1, PT ;  /* 0x000000010000780c */ /* 0x000fe20003f64270 */
[----:B------:R-:W-:Y:S01]  /*8650*/  ULDC.64 UR4, c[0x0][0x5c0] ;  /* 0x0001700000047ab9 */ /* 0x000fe20000000a00 */
[-C--:B------:R-:W-:Y:S01]  /*8660*/  FMUL R9, R24, R154.reuse ;  /* 0x0000009a18097220 */ /* 0x080fe20000400000 */
[C---:B------:R-:W-:Y:S01]  /*8670*/  LEA R4, P4, R168.reuse, UR4, 0x2 ;  /* 0x00000004a8047c11 */ /* 0x040fe2000f8810ff */
[-C--:B------:R-:W-:Y:S01]  /*8680*/  FMUL R25, R25, R154.reuse ;  /* 0x0000009a19197220 */ /* 0x080fe20000400000 */
[----:B------:R-:W-:Y:S01]  /*8690*/  ISETP.GT.AND P0, PT, R3, RZ, P3 ;  /* 0x000000ff0300720c */ /* 0x000fe20001f04270 */
[-C--:B------:R-:W-:Y:S01]  /*86a0*/  FMUL R27, R27, R154.reuse ;  /* 0x0000009a1b1b7220 */ /* 0x080fe20000400000 */
[----:B------:R-:W-:Y:S01]  /*86b0*/  LEA.HI.X R5, R168, UR5, R179, 0x2, P4 ;  /* 0x00000005a8057c11 */ /* 0x000fe2000a0f14b3 */
[-C--:B------:R-:W-:Y:S01]  /*86c0*/  FMUL R29, R29, R154.reuse ;  /* 0x0000009a1d1d7220 */ /* 0x080fe20000400000 */
[----:B------:R-:W-:Y:S01]  /*86d0*/  F2FP.TF32.F32.PACK_B R9, R9 ;  /* 0x00000009ff09723e */ /* 0x000fe200024050ff */
[-C--:B------:R-:W-:Y:S01]  /*86e0*/  FMUL R31, R31, R154.reuse ;  /* 0x0000009a1f1f7220 */ /* 0x080fe20000400000 */
[----:B------:R-:W-:Y:S01]  /*86f0*/  F2FP.TF32.F32.PACK_B R25, R25 ;  /* 0x00000019ff19723e */ /* 0x000fe200024050ff */
[----:B------:R-:W-:Y:S01]  /*8700*/  FMUL R13, R32, R154 ;  /* 0x0000009a200d7220 */ /* 0x000fe20000400000 */
[C---:B------:R-:W-:Y:S01]  /*8710*/  SHF.L.U64.HI R7, R10.reuse, 0x5, R11 ;  /* 0x000000050a077819 */ /* 0x040fe2000001020b */
[----:B------:R0:W-:Y:S01]  /*8720*/  @P2 STG.E desc[UR38][R4.64], R9 ;  /* 0x0000000904002986 */ /* 0x0001e2000c101926 */
[----:B------:R-:W-:Y:S01]  /*8730*/  LEA R6, P4, R10, R4, 0x5 ;  /* 0x000000040a067211 */ /* 0x000fe200078828ff */
[-C--:B------:R-:W-:Y:S01]  /*8740*/  FMUL R11, R26, R154.reuse ;  /* 0x0000009a1a0b7220 */ /* 0x080fe20000400000 */
[----:B------:R-:W-:Y:S01]  /*8750*/  ISETP.GT.AND P1, PT, R3, 0x8, P1 ;  /* 0x000000080300780c */ /* 0x000fe20000f24270 */
[----:B------:R-:W-:Y:S01]  /*8760*/  @P0 STG.E desc[UR38][R4.64+0x4], R25 ;  /* 0x0000041904000986 */ /* 0x000fe2000c101926 */
[C---:B------:R-:W-:Y:S01]  /*8770*/  ISETP.GT.AND P2, PT, R0.reuse, 0x8, PT ;  /* 0x000000080000780c */ /* 0x040fe20003f44270 */
[----:B------:R-:W-:Y:S01]  /*8780*/  IMAD.X R7, R7, 0x1, R5, P4 ;  /* 0x0000000107077824 */ /* 0x000fe200020e0605 */
[----:B------:R-:W-:Y:S01]  /*8790*/  ISETP.GT.AND P3, PT, R3, 0x8, P3 ;  /* 0x000000080300780c */ /* 0x000fe20001f64270 */
[-C--:B------:R-:W-:Y:S01]  /*87a0*/  FMUL R33, R33, R154.reuse ;  /* 0x0000009a21217220 */ /* 0x080fe20000400000 */
[----:B------:R-:W-:Y:S01]  /*87b0*/  ISETP.GT.AND P0, PT, R0, 0x9, PT ;  /* 0x000000090000780c */ /* 0x000fe20003f04270 */
[-C--:B------:R-:W-:Y:S01]  /*87c0*/  FMUL R35, R35, R154.reuse ;  /* 0x0000009a23237220 */ /* 0x080fe20000400000 */
[C---:B------:R-:W-:Y:S01]  /*87d0*/  ISETP.GT.AND P5, PT, R3.reuse, RZ, P2 ;  /* 0x000000ff0300720c */ /* 0x040fe200017a4270 */
[-C--:B0-----:R-:W-:Y:S01]  /*87e0*/  FMUL R9, R28, R154.reuse ;  /* 0x0000009a1c097220 */ /* 0x081fe20000400000 */
[----:B------:R-:W-:Y:S01]  /*87f0*/  ISETP.GT.AND P4, PT, R3, RZ, P0 ;  /* 0x000000ff0300720c */ /* 0x000fe20000784270 */
[-C--:B------:R-:W-:Y:S01]  /*8800*/  FMUL R37, R37, R154.reuse ;  /* 0x0000009a25257220 */ /* 0x080fe20000400000 */
[----:B------:R-:W-:Y:S01]  /*8810*/  F2FP.TF32.F32.PACK_B R11, R11 ;  /* 0x0000000bff0b723e */ /* 0x000fe200024050ff */
[-C--:B------:R-:W-:Y:S01]  /*8820*/  FMUL R39, R39, R154.reuse ;  /* 0x0000009a27277220 */ /* 0x080fe20000400000 */
[----:B------:R-:W-:Y:S01]  /*8830*/  F2FP.TF32.F32.PACK_B R27, R27 ;  /* 0x0000001bff1b723e */ /* 0x000fe200024050ff */
[-C--:B------:R-:W-:Y:S01]  /*8840*/  FMUL R41, R41, R154.reuse ;  /* 0x0000009a29297220 */ /* 0x080fe20000400000 */
[----:B------:R-:W-:Y:S01]  /*8850*/  F2FP.TF32.F32.PACK_B R9, R9 ;  /* 0x00000009ff09723e */ /* 0x000fe200024050ff */
[----:B------:R0:W-:Y:S01]  /*8860*/  @P1 STG.E desc[UR38][R6.64], R11 ;  /* 0x0000000b06001986 */ /* 0x0001e2000c101926 */
[----:B------:R-:W-:Y:S01]  /*8870*/  F2FP.TF32.F32.PACK_B R29, R29 ;  /* 0x0000001dff1d723e */ /* 0x000fe200024050ff */
[-C--:B------:R-:W-:Y:S01]  /*8880*/  FMUL R43, R43, R154.reuse ;  /* 0x0000009a2b2b7220 */ /* 0x080fe20000400000 */
[C---:B------:R-:W-:Y:S01]  /*8890*/  ISETP.GT.AND P1, PT, R0.reuse, 0x10, PT ;  /* 0x000000100000780c */ /* 0x040fe20003f24270 */
[----:B------:R-:W-:Y:S01]  /*88a0*/  @P3 STG.E desc[UR38][R6.64+0x4], R27 ;  /* 0x0000041b06003986 */ /* 0x000fe2000c101926 */
[----:B------:R-:W-:Y:S01]  /*88b0*/  ISETP.GT.AND P3, PT, R0, 0x11, PT ;  /* 0x000000110000780c */ /* 0x000fe20003f64270 */
[-C--:B------:R-:W-:Y:S01]  /*88c0*/  FMUL R45, R45, R154.reuse ;  /* 0x0000009a2d2d7220 */ /* 0x080fe20000400000 */
[C---:B------:R-:W-:Y:S01]  /*88d0*/  ISETP.GT.AND P2, PT, R3.reuse, 0x8, P2 ;  /* 0x000000080300780c */ /* 0x040fe20001744270 */
[----:B------:R1:W-:Y:S01]  /*88e0*/  @P5 STG.E desc[UR38][R4.64+0x20], R9 ;  /* 0x0000200904005986 */ /* 0x0003e2000c101926 */
[----:B------:R-:W-:Y:S01]  /*88f0*/  ISETP.GT.AND P0, PT, R3, 0x8, P0 ;  /* 0x000000080300780c */ /* 0x000fe20000704270 */
[-C--:B------:R-:W-:Y:S01]  /*8900*/  FMUL R47, R47, R154.reuse ;  /* 0x0000009a2f2f7220 */ /* 0x080fe20000400000 */
[C---:B------:R-:W-:Y:S01]  /*8910*/  ISETP.GT.AND P5, PT, R3.reuse, RZ, P1 ;  /* 0x000000ff0300720c */ /* 0x040fe20000fa4270 */
[----:B------:R-:W-:Y:S01]  /*8920*/  @P4 STG.E desc[UR38][R4.64+0x24], R29 ;  /* 0x0000241d04004986 */ /* 0x000fe2000c101926 */
        /* <DEDUP_REMOVED lines=8> */
[-C--:B-1----:R-:W-:Y:S01]  /*89b0*/  FMUL R9, R34, R154.reuse ;  /* 0x0000009a22097220 */ /* 0x082fe20000400000 */
[----:B------:R-:W-:Y:S01]  /*89c0*/  F2FP.TF32.F32.PACK_B R33, R33 ;  /* 0x00000021ff21723e */ /* 0x000fe200024050ff */
[----:B------:R0:W-:Y:S01]  /*89d0*/  @P2 STG.E desc[UR38][R6.64+0x20], R11 ;  /* 0x0000200b06002986 */ /* 0x0001e2000c101926 */
[----:B------:R-:W-:Y:S01]  /*89e0*/  ISETP.GT.AND P1, PT, R3, 0x8, P1 ;  /* 0x000000080300780c */ /* 0x000fe20000f24270 */
[-C--:B------:R-:W-:Y:S01]  /*89f0*/  FMUL R55, R55, R154.reuse ;  /* 0x0000009a37377220 */ /* 0x080fe20000400000 */
[C---:B------:R-:W-:Y:S01]  /*8a00*/  ISETP.GT.AND P2, PT, R0.reuse, 0x19, PT ;  /* 0x000000190000780c */ /* 0x040fe20003f44270 */
[----:B------:R-:W-:Y:S01]  /*8a10*/  @P0 STG.E desc[UR38][R6.64+0x24], R31 ;  /* 0x0000241f06000986 */ /* 0x000fe2000c101926 */
[----:B------:R-:W-:Y:S01]  /*8a20*/  ISETP.GT.AND P0, PT, R0, 0x18, PT ;  /* 0x000000180000780c */ /* 0x000fe20003f04270 */
[-C--:B------:R-:W-:Y:S01]  /*8a30*/  FMUL R57, R57, R154.reuse ;  /* 0x0000009a39397220 */ /* 0x080fe20000400000 */
[----:B------:R-:W-:Y:S01]  /*8a40*/  F2FP.TF32.F32.PACK_B R9, R9 ;  /* 0x00000009ff09723e */ /* 0x000fe200024050ff */
[----:B------:R1:W-:Y:S01]  /*8a50*/  @P5 STG.E desc[UR38][R4.64+0x40], R13 ;  /* 0x0000400d04005986 */ /* 0x0003e2000c101926 */
[----:B------:R-:W-:Y:S01]  /*8a60*/  ISETP.GT.AND P5, PT, R3, RZ, P0 ;  /* 0x000000ff0300720c */ /* 0x000fe200007a4270 */
[-C--:B------:R-:W-:Y:S01]  /*8a70*/  FMUL R59, R59, R154.reuse ;  /* 0x0000009a3b3b7220 */ /* 0x080fe20000400000 */
[----:B------:R-:W-:Y:S01]  /*8a80*/  F2FP.TF32.F32.PACK_B R35, R35 ;  /* 0x00000023ff23723e */ /* 0x000fe200024050ff */
[----:B------:R-:W-:Y:S01]  /*8a90*/  @P4 STG.E desc[UR38][R4.64+0x44], R33 ;  /* 0x0000442104004986 */ /* 0x000fe2000c101926 */
[C---:B------:R-:W-:Y:S01]  /*8aa0*/  ISETP.GT.AND P4, PT, R3.reuse, 0x8, P3 ;  /* 0x000000080300780c */ /* 0x040fe20001f84270 */
[-C--:B0-----:R-:W-:Y:S01]  /*8ab0*/  FMUL R11, R36, R154.reuse ;  /* 0x0000009a240b7220 */ /* 0x081fe20000400000 */
[----:B------:R-:W-:Y:S01]  /*8ac0*/  ISETP.GT.AND P3, PT, R3, RZ, P2 ;  /* 0x000000ff0300720c */ /* 0x000fe20001764270 */
[----:B------:R0:W-:Y:S01]  /*8ad0*/  @P1 STG.E desc[UR38][R6.64+0x40], R9 ;  /* 0x0000400906001986 */ /* 0x0001e2000c101926 */
[----:B------:R-:W-:Y:S01]  /*8ae0*/  F2FP.TF32.F32.PACK_B R37, R37 ;  /* 0x00000025ff25723e */ /* 0x000fe200024050ff */
[-C--:B------:R-:W-:Y:S01]  /*8af0*/  FMUL R61, R61, R154.reuse ;  /* 0x0000009a3d3d7220 */ /* 0x080fe20000400000 */
[----:B------:R-:W-:Y:S01]  /*8b00*/  F2FP.TF32.F32.PACK_B R11, R11 ;  /* 0x0000000bff0b723e */ /* 0x000fe200024050ff */
[-C--:B-1----:R-:W-:Y:S01]  /*8b10*/  FMUL R13, R40, R154.reuse ;  /* 0x0000009a280d7220 */ /* 0x082fe20000400000 */
[----:B------:R-:W-:Y:S01]  /*8b20*/  ISETP.GT.AND P1, PT, R0, 0x20, PT ;  /* 0x000000200000780c */ /* 0x000fe20003f24270 */
[-C--:B------:R-:W-:Y:S01]  /*8b30*/  FMUL R63, R63, R154.reuse ;  /* 0x0000009a3f3f7220 */ /* 0x080fe20000400000 */
[----:B------:R-:W-:Y:S01]  /*8b40*/  ISETP.GT.AND P0, PT, R3, 0x8, P0 ;  /* 0x000000080300780c */ /* 0x000fe20000704270 */
[-C--:B------:R-:W-:Y:S01]  /*8b50*/  FMUL R65, R65, R154.reuse ;  /* 0x0000009a41417220 */ /* 0x080fe20000400000 */
[----:B------:R-:W-:Y:S01]  /*8b60*/  F2FP.TF32.F32.PACK_B R39, R39 ;  /* 0x00000027ff27723e */ /* 0x000fe200024050ff */
[----:B------:R-:W-:Y:S01]  /*8b70*/  @P4 STG.E desc[UR38][R6.64+0x44], R35 ;  /* 0x0000442306004986 */ /* 0x000fe2000c101926 */
[C---:B------:R-:W-:Y:S01]  /*8b80*/  ISETP.GT.AND P4, PT, R3.reuse, 0x8, P2 ;  /* 0x000000080300780c */ /* 0x040fe20001784270 */
[-C--:B0-----:R-:W-:Y:S01]  /*8b90*/  FMUL R9, R38, R154.reuse ;  /* 0x0000009a26097220 */ /* 0x081fe20000400000 */
[C---:B------:R-:W-:Y:S01]  /*8ba0*/  ISETP.GT.AND P2, PT, R0.reuse, 0x21, PT ;  /* 0x000000210000780c */ /* 0x040fe20003f44270 */
[----:B------:R0:W-:Y:S01]  /*8bb0*/  @P5 STG.E desc[UR38][R4.64+0x60], R11 ;  /* 0x0000600b04005986 */ /* 0x0001e2000c101926 */
[----:B------:R-:W-:Y:S01]  /*8bc0*/  ISETP.GT.AND P5, PT, R3, RZ, P1 ;  /* 0x000000ff0300720c */ /* 0x000fe20000fa4270 */
[-C--:B------:R-:W-:Y:S01]  /*8bd0*/  FMUL R67, R67, R154.reuse ;  /* 0x0000009a43437220 */ /* 0x080fe20000400000 */
[----:B------:R-:W-:Y:S01]  /*8be0*/  F2FP.TF32.F32.PACK_B R9, R9 ;  /* 0x00000009ff09723e */ /* 0x000fe200024050ff */
[----:B------:R-:W-:Y:S01]  /*8bf0*/  @P3 STG.E desc[UR38][R4.64+0x64], R37 ;  /* 0x0000642504003986 */ /* 0x000fe2000c101926 */
[----:B------:R-:W-:Y:S01]  /*8c00*/  ISETP.GT.AND P3, PT, R3, RZ, P2 ;  /* 0x000000ff0300720c */ /* 0x000fe20001764270 */
[-C--:B------:R-:W-:Y:S01]  /*8c10*/  FMUL R69, R69, R154.reuse ;  /* 0x0000009a45457220 */ /* 0x080fe20000400000 */
[----:B------:R-:W-:Y:S01]  /*8c20*/  F2FP.TF32.F32.PACK_B R13, R13 ;  /* 0x0000000dff0d723e */ /* 0x000fe200024050ff */
[----:B------:R1:W-:Y:S01]  /*8c30*/  @P0 STG.E desc[UR38][R6.64+0x60], R9 ;  /* 0x0000600906000986 */ /* 0x0003e2000c101926 */
[----:B------:R-:W-:Y:S01]  /*8c40*/  F2FP.TF32.F32.PACK_B R41, R41 ;  /* 0x00000029ff29723e */ /* 0x000fe200024050ff */
[-C--:B------:R-:W-:Y:S01]  /*8c50*/  FMUL R71, R71, R154.reuse ;  /* 0x0000009a47477220 */ /* 0x080fe20000400000 */
[----:B------:R-:W-:Y:S01]  /*8c60*/  ISETP.GT.AND P0, PT, R0, 0x28, PT ;  /* 0x000000280000780c */ /* 0x000fe20003f04270 */
[----:B------:R-:W-:Y:S01]  /*8c70*/  @P4 STG.E desc[UR38][R6.64+0x64], R39 ;  /* 0x0000642706004986 */ /* 0x000fe2000c101926 */
[C---:B------:R-:W-:Y:S01]  /*8c80*/  ISETP.GT.AND P1, PT, R3.reuse, 0x8, P1 ;  /* 0x000000080300780c */ /* 0x040fe20000f24270 */
[-C--:B0-----:R-:W-:Y:S01]  /*8c90*/  FMUL R11, R44, R154.reuse ;  /* 0x0000009a2c0b7220 */ /* 0x081fe20000400000 */
[----:B------:R-:W-:Y:S01]  /*8ca0*/  ISETP.GT.AND P4, PT, R3, 0x8, P2 ;  /* 0x000000080300780c */ /* 0x000fe20001784270 */
[----:B------:R0:W-:Y:S01]  /*8cb0*/  @P5 STG.E desc[UR38][R4.64+0x80], R13 ;  /* 0x0000800d04005986 */ /* 0x0001e2000c101926 */
[----:B------:R-:W-:Y:S01]  /*8cc0*/  ISETP.GT.AND P2, PT, R0, 0x29, PT ;  /* 0x000000290000780c */ /* 0x000fe20003f44270 */
[-C--:B------:R-:W-:Y:S01]  /*8cd0*/  FMUL R73, R73, R154.reuse ;  /* 0x0000009a49497220 */ /* 0x080fe20000400000 */
[C---:B------:R-:W-:Y:S01]  /*8ce0*/  ISETP.GT.AND P5, PT, R3.reuse, RZ, P0 ;  /* 0x000000ff0300720c */ /* 0x040fe200007a4270 */
[-C--:B-1----:R-:W-:Y:S01]  /*8cf0*/  FMUL R9, R42, R154.reuse ;  /* 0x0000009a2a097220 */ /* 0x082fe20000400000 */
[----:B------:R-:W-:Y:S01]  /*8d00*/  @P3 STG.E desc[UR38][R4.64+0x84], R41 ;  /* 0x0000842904003986 */ /* 0x000fe2000c101926 */
[----:B------:R-:W-:Y:S01]  /*8d10*/  ISETP.GT.AND P3, PT, R3, RZ, P2 ;  /* 0x000000ff0300720c */ /* 0x000fe20001764270 */
[-C--:B------:R-:W-:Y:S01]  /*8d20*/  FMUL R75, R75, R154.reuse ;  /* 0x0000009a4b4b7220 */ /* 0x080fe20000400000 */
[----:B------:R-:W-:Y:S01]  /*8d30*/  F2FP.TF32.F32.PACK_B R43, R43 ;  /* 0x0000002bff2b723e */ /* 0x000fe200024050ff */
[-C--:B------:R-:W-:Y:S01]  /*8d40*/  FMUL R77, R77, R154.reuse ;  /* 0x0000009a4d4d7220 */ /* 0x080fe20000400000 */
[----:B------:R-:W-:Y:S01]  /*8d50*/  F2FP.TF32.F32.PACK_B R9, R9 ;  /* 0x00000009ff09723e */ /* 0x000fe200024050ff */
[-C--:B------:R-:W-:Y:S01]  /*8d60*/  FMUL R79, R79, R154.reuse ;  /* 0x0000009a4f4f7220 */ /* 0x080fe20000400000 */
[----:B------:R-:W-:Y:S01]  /*8d70*/  F2FP.TF32.F32.PACK_B R11, R11 ;  /* 0x0000000bff0b723e */ /* 0x000fe200024050ff */
[-C--:B0-----:R-:W-:Y:S01]  /*8d80*/  FMUL R13, R48, R154.reuse ;  /* 0x0000009a300d7220 */ /* 0x081fe20000400000 */
[----:B------:R-:W-:Y:S01]  /*8d90*/  F2FP.TF32.F32.PACK_B R45, R45 ;  /* 0x0000002dff2d723e */ /* 0x000fe200024050ff */
[----:B------:R0:W-:Y:S01]  /*8da0*/  @P1 STG.E desc[UR38][R6.64+0x80], R9 ;  /* 0x0000800906001986 */ /* 0x0001e2000c101926 */
[C---:B------:R-:W-:Y:S01]  /*8db0*/  ISETP.GT.AND P1, PT, R0.reuse, 0x30, PT ;  /* 0x000000300000780c */ /* 0x040fe20003f24270 */
[-C--:B------:R-:W-:Y:S01]  /*8dc0*/  FMUL R81, R81, R154.reuse ;  /* 0x0000009a51517220 */ /* 0x080fe20000400000 */
[C---:B------:R-:W-:Y:S01]  /*8dd0*/  ISETP.GT.AND P0, PT, R3.reuse, 0x8, P0 ;  /* 0x000000080300780c */ /* 0x040fe20000704270 */
[----:B------:R-:W-:Y:S01]  /*8de0*/  @P4 STG.E desc[UR38][R6.64+0x84], R43 ;  /* 0x0000842b06004986 */ /* 0x000fe2000c101926 */
[----:B------:R-:W-:Y:S01]  /*8df0*/  ISETP.GT.AND P4, PT, R3, 0x8, P2 ;  /* 0x000000080300780c */ /* 0x000fe20001784270 */
[-C--:B------:R-:W-:Y:S01]  /*8e00*/  FMUL R83, R83, R154.reuse ;  /* 0x0000009a53537220 */ /* 0x080fe20000400000 */
[----:B------:R-:W-:Y:S01]  /*8e10*/  ISETP.GT.AND P2, PT, R0, 0x31, PT ;  /* 0x000000310000780c */ /* 0x000fe20003f44270 */
[----:B------:R1:W-:Y:S01]  /*8e20*/  @P5 STG.E desc[UR38][R4.64+0xa0], R11 ;  /* 0x0000a00b04005986 */ /* 0x0003e2000c101926 */
[----:B------:R-:W-:Y:S01]  /*8e30*/  ISETP.GT.AND P5, PT, R3, RZ, P1 ;  /* 0x000000ff0300720c */ /* 0x000fe20000fa4270 */
[-C--:B------:R-:W-:Y:S01]  /*8e40*/  FMUL R85, R85, R154.reuse ;  /* 0x0000009a55557220 */ /* 0x080fe20000400000 */
[----:B------:R-:W-:Y:S01]  /*8e50*/  F2FP.TF32.F32.PACK_B R47, R47 ;  /* 0x0000002fff2f723e */ /* 0x000fe200024050ff */
[-C--:B0-----:R-:W-:Y:S01]  /*8e60*/  FMUL R9, R46, R154.reuse ;  /* 0x0000009a2e097220 */ /* 0x081fe20000400000 */
        /* <DEDUP_REMOVED lines=9> */
[----:B------:R-:W-:Y:S01]  /*8f00*/  ISETP.GT.AND P1, PT, R3, 0x8, P1 ;  /* 0x000000080300780c */ /* 0x000fe20000f24270 */
[----:B------:R0:W-:Y:S01]  /*8f10*/  @P0 STG.E desc[UR38][R6.64+0xa0], R9 ;  /* 0x0000a00906000986 */ /* 0x0001e2000c101926 */
[C---:B------:R-:W-:Y:S01]  /*8f20*/  ISETP.GT.AND P0, PT, R0.reuse, 0x38, PT ;  /* 0x000000380000780c */ /* 0x040fe20003f04270 */
[-C--:B------:R-:W-:Y:S01]  /*8f30*/  FMUL R93, R93, R154.reuse ;  /* 0x0000009a5d5d7220 */ /* 0x080fe20000400000 */
[----:B------:R-:W-:Y:S01]  /*8f40*/  F2FP.TF32.F32.PACK_B R51, R51 ;  /* 0x00000033ff33723e */ /* 0x000fe200024050ff */
        /* <DEDUP_REMOVED lines=16> */
[----:B------:R-:W-:Y:S01]  /*9050*/  ISETP.GT.AND P0, PT, R3, 0x8, P0 ;  /* 0x000000080300780c */ /* 0x000fe20000704270 */
[-C--:B-1----:R-:W-:Y:S01]  /*9060*/  FMUL R13, R56, R154.reuse ;  /* 0x0000009a380d7220 */ /* 0x082fe20000400000 */
[----:B------:R-:W-:Y:S01]  /*9070*/  F2FP.TF32.F32.PACK_B R55, R55 ;  /* 0x00000037ff37723e */ /* 0x000fe200024050ff */
        /* <DEDUP_REMOVED lines=16> */
[----:B------:R-:W-:Y:S01]  /*9180*/  ISETP.GT.AND P1, PT, R3, 0x8, P1 ;  /* 0x000000080300780c */ /* 0x000fe20000f24270 */
[-C--:B------:R-:W-:Y:S01]  /*9190*/  FMUL R113, R113, R154.reuse ;  /* 0x0000009a71717220 */ /* 0x080fe20000400000 */
[----:B------:R-:W-:Y:S01]  /*91a0*/  F2FP.TF32.F32.PACK_B R9, R9 ;  /* 0x00000009ff09723e */ /* 0x000fe200024050ff */
[-C--:B------:R-:W-:Y:S01]  /*91b0*/  FMUL R115, R115, R154.reuse ;  /* 0x0000009a73737220 */ /* 0x080fe20000400000 */
[-C--:B-1----:R-:W-:Y:S01]  /*91c0*/  FMUL R11, R60, R154.reuse ;  /* 0x0000009a3c0b7220 */ /* 0x082fe20000400000 */
[----:B------:R-:W-:Y:S01]  /*91d0*/  F2FP.TF32.F32.PACK_B R59, R59 ;  /* 0x0000003bff3b723e */ /* 0x000fe200024050ff */
[-C--:B------:R-:W-:Y:S01]  /*91e0*/  FMUL R117, R117, R154.reuse ;  /* 0x0000009a75757220 */ /* 0x080fe20000400000 */
        /* <DEDUP_REMOVED lines=47> */
[----:B------:R-:W-:Y:S01]  /*94e0*/  ISETP.GT.AND P0, PT, R0, 0x58, PT ;  /* 0x000000580000780c */ /* 0x000fe20003f04270 */
[-C--:B------:R-:W-:Y:S01]  /*94f0*/  FMUL R147, R147, R154.reuse ;  /* 0x0000009a93937220 */ /* 0x080fe20000400000 */
[----:B------:R-:W-:Y:S01]  /*9500*/  F2FP.TF32.F32.PACK_B R11, R11 ;  /* 0x0000000bff0b723e */ /* 0x000fe200024050ff */
[----:B------:R-:W-:Y:S01]  /*9510*/  @P4 STG.E desc[UR38][R6.64+0x124], R63 ;  /* 0x0001243f06004986 */ /* 0x000fe2000c101926 */
[C---:B------:R-:W-:Y:S01]  /*9520*/  ISETP.GT.AND P4, PT, R3.reuse, 0x8, P2 ;  /* 0x000000080300780c */ /* 0x040fe20001784270 */
        /* <DEDUP_REMOVED lines=9> */
[----:B------:R-:W-:Y:S01]  /*95c0*/  FMUL R151, R151, R154 ;  /* 0x0000009a97977220 */ /* 0x000fe20000400000 */
[----:B------:R-:W-:-:S02]  /*95d0*/  ISETP.GT.AND P0, PT, R3, 0x8, P0 ;  /* 0x000000080300780c */ /* 0x000fc40000704270 */
[----:B------:R-:W-:Y:S01]  /*95e0*/  F2FP.TF32.F32.PACK_B R9, R9 ;  /* 0x00000009ff09723e */ /* 0x000fe200024050ff */
[----:B-1----:R-:W-:Y:S01]  /*95f0*/  FMUL R13, R72, R154 ;  /* 0x0000009a480d7220 */ /* 0x002fe20000400000 */
[----:B------:R-:W-:-:S03]  /*9600*/  F2FP.TF32.F32.PACK_B R71, R71 ;  /* 0x00000047ff47723e */ /* 0x000fc600024050ff */
[----:B------:R0:W-:Y:S01]  /*9610*/  @P1 STG.E desc[UR38][R6.64+0x140], R9 ;  /* 0x0001400906001986 */ /* 0x0001e2000c101926 */
[C---:B------:R-:W-:Y:S02]  /*9620*/  ISETP.GT.AND P1, PT, R0.reuse, 0x60, PT ;  /* 0x000000600000780c */ /* 0x040fe40003f24270 */
[----:B------:R-:W-:Y:S01]  /*9630*/  F2FP.TF32.F32.PACK_B R13, R13 ;  /* 0x0000000dff0d723e */ /* 0x000fe200024050ff */
[----:B------:R-:W-:Y:S01]  /*9640*/  @P4 STG.E desc[UR38][R6.64+0x144], R67 ;  /* 0x0001444306004986 */ /* 0x000fe2000c101926 */
[C---:B------:R-:W-:Y:S02]  /*9650*/  ISETP.GT.AND P4, PT, R3.reuse, 0x8, P2 ;  /* 0x000000080300780c */ /* 0x040fe40001784270 */
[----:B------:R-:W-:Y:S01]  /*9660*/  ISETP.GT.AND P2, PT, R0, 0x61, PT ;  /* 0x000000610000780c */ /* 0x000fe20003f44270 */
[----:B------:R1:W-:Y:S01]  /*9670*/  @P5 STG.E desc[UR38][R4.64+0x160], R11 ;  /* 0x0001600b04005986 */ /* 0x0003e2000c101926 */
[C---:B------:R-:W-:Y:S02]  /*9680*/  ISETP.GT.AND P5, PT, R3.reuse, RZ, P1 ;  /* 0x000000ff0300720c */ /* 0x040fe40000fa4270 */
[----:B------:R-:W-:Y:S01]  /*9690*/  F2FP.TF32.F32.PACK_B R73, R73 ;  /* 0x00000049ff49723e */ /* 0x000fe200024050ff */
[----:B0-----:R-:W-:Y:S01]  /*96a0*/  FMUL R9, R70, R154 ;  /* 0x0000009a46097220 */ /* 0x001fe20000400000 */
[----:B------:R-:W-:Y:S01]  /*96b0*/  @P3 STG.E desc[UR38][R4.64+0x164], R69 ;  /* 0x0001644504003986 */ /* 0x000fe2000c101926 */
[----:B------:R-:W-:-:S02]  /*96c0*/  ISETP.GT.AND P3, PT, R3, RZ, P2 ;  /* 0x000000ff0300720c */ /* 0x000fc40001764270 */
[----:B------:R-:W-:Y:S02]  /*96d0*/  ISETP.GT.AND P1, PT, R3, 0x8, P1 ;  /* 0x000000080300780c */ /* 0x000fe40000f24270 */
        /* <DEDUP_REMOVED lines=252> */
[----:B------:R-:W-:Y:S01]  /*a6a0*/  @P3 STG.E desc[UR38][R4.64+0x364], R133 ;  /* 0x0003648504003986 */ /* 0x000fe2000c101926 */
[----:B0-----:R-:W-:Y:S01]  /*a6b0*/  FMUL R9, R134, R154 ;  /* 0x0000009a86097220 */ /* 0x001fe20000400000 */
[----:B------:R-:W-:-:S02]  /*a6c0*/  ISETP.GT.AND P3, PT, R3, RZ, P2 ;  /* 0x000000ff0300720c */ /* 0x000fc40001764270 */
[----:B------:R-:W-:Y:S02]  /*a6d0*/  ISETP.GT.AND P1, PT, R3, 0x8, P1 ;  /* 0x000000080300780c */ /* 0x000fe40000f24270 */
[----:B------:R-:W-:Y:S01]  /*a6e0*/  F2FP.TF32.F32.PACK_B R9, R9 ;  /* 0x00000009ff09723e */ /* 0x000fe200024050ff */
[----:B-1----:R-:W-:Y:S01]  /*a6f0*/  FMUL R11, R140, R154 ;  /* 0x0000009a8c0b7220 */ /* 0x002fe20000400000 */
[----:B------:R-:W-:-:S03]  /*a700*/  F2FP.TF32.F32.PACK_B R139, R139 ;  /* 0x0000008bff8b723e */ /* 0x000fc600024050ff */
[----:B------:R0:W-:Y:S01]  /*a710*/  @P0 STG.E desc[UR38][R6.64+0x360], R9 ;  /* 0x0003600906000986 */ /* 0x0001e2000c101926 */
[----:B------:R-:W-:Y:S02]  /*a720*/  F2FP.TF32.F32.PACK_B R141, R141 ;  /* 0x0000008dff8d723e */ /* 0x000fe400024050ff */
[----:B------:R-:W-:Y:S01]  /*a730*/  F2FP.TF32.F32.PACK_B R11, R11 ;  /* 0x0000000bff0b723e */ /* 0x000fe200024050ff */
[----:B------:R-:W-:Y:S01]  /*a740*/  @P4 STG.E desc[UR38][R6.64+0x364], R135 ;  /* 0x0003648706004986 */ /* 0x000fe2000c101926 */
[C---:B------:R-:W-:Y:S02]  /*a750*/  ISETP.GT.AND P4, PT, R0.reuse, 0xe8, PT ;  /* 0x000000e80000780c */ /* 0x040fe40003f84270 */
[----:B------:R-:W-:Y:S01]  /*a760*/  F2FP.TF32.F32.PACK_B R143, R143 ;  /* 0x0000008fff8f723e */ /* 0x000fe200024050ff */
[----:B------:R1:W-:Y:S01]  /*a770*/  @P5 STG.E desc[UR38][R4.64+0x380], R13 ;  /* 0x0003800d04005986 */ /* 0x0003e2000c101926 */
[----:B------:R-:W-:Y:S02]  /*a780*/  ISETP.GT.AND P5, PT, R0, 0xe9, PT ;  /* 0x000000e90000780c */ /* 0x000fe40003fa4270 */
[----:B------:R-:W-:Y:S01]  /*a790*/  F2FP.TF32.F32.PACK_B R145, R145 ;  /* 0x00000091ff91723e */ /* 0x000fe200024050ff */
[----:B------:R-:W-:Y:S01]  /*a7a0*/  @P3 STG.E desc[UR38][R4.64+0x384], R137 ;  /* 0x0003848904003986 */ /* 0x000fe2000c101926 */
[C---:B------:R-:W-:Y:S01]  /*a7b0*/  ISETP.GT.AND P3, PT, R3.reuse, 0x8, P2 ;  /* 0x000000080300780c */ /* 0x040fe20001764270 */
[----:B0-----:R-:W-:Y:S01]  /*a7c0*/  FMUL R9, R138, R154 ;  /* 0x0000009a8a097220 */ /* 0x001fe20000400000 */
[----:B------:R-:W-:-:S02]  /*a7d0*/  ISETP.GT.AND P2, PT, R3, RZ, P4 ;  /* 0x000000ff0300720c */ /* 0x000fc40002744270 */
[C---:B------:R-:W-:Y:S02]  /*a7e0*/  ISETP.GT.AND P0, PT, R3.reuse, RZ, P5 ;  /* 0x000000ff0300720c */ /* 0x040fe40002f04270 */
[C---:B------:R-:W-:Y:S01]  /*a7f0*/  ISETP.GT.AND P4, PT, R3.reuse, 0x8, P4 ;  /* 0x000000080300780c */ /* 0x040fe20002784270 */
[----:B-1----:R-:W-:Y:S01]  /*a800*/  FMUL R13, R142, R154 ;  /* 0x0000009a8e0d7220 */ /* 0x002fe20000400000 */
[----:B------:R-:W-:Y:S02]  /*a810*/  ISETP.GT.AND P5, PT, R3, 0x8, P5 ;  /* 0x000000080300780c */ /* 0x000fe40002fa4270 */
[----:B------:R-:W-:Y:S02]  /*a820*/  F2FP.TF32.F32.PACK_B R9, R9 ;  /* 0x00000009ff09723e */ /* 0x000fe400024050ff */
[----:B------:R-:W-:Y:S02]  /*a830*/  F2FP.TF32.F32.PACK_B R13, R13 ;  /* 0x0000000dff0d723e */ /* 0x000fe400024050ff */
[----:B------:R-:W-:Y:S01]  /*a840*/  F2FP.TF32.F32.PACK_B R147, R147 ;  /* 0x00000093ff93723e */ /* 0x000fe200024050ff */
[----:B------:R0:W-:Y:S01]  /*a850*/  @P1 STG.E desc[UR38][R6.64+0x380], R9 ;  /* 0x0003800906001986 */ /* 0x0001e2000c101926 */
[----:B------:R-:W-:-:S02]  /*a860*/  ISETP.GT.AND P1, PT, R0, 0xf8, PT ;  /* 0x000000f80000780c */ /* 0x000fc40003f24270 */
        /* <DEDUP_REMOVED lines=8> */
[----:B0-----:R-:W-:Y:S01]  /*a8f0*/  FMUL R9, R144, R154 ;  /* 0x0000009a90097220 */ /* 0x001fe20000400000 */
[----:B------:R-:W-:-:S02]  /*a900*/  ISETP.GT.AND P0, PT, R0, 0xf9, PT ;  /* 0x000000f90000780c */ /* 0x000fc40003f04270 */
[----:B------:R0:W-:Y:S01]  /*a910*/  @P4 STG.E desc[UR38][R6.64+0x3a0], R13 ;  /* 0x0003a00d06004986 */ /* 0x0001e2000c101926 */
[C---:B------:R-:W-:Y:S02]  /*a920*/  ISETP.GT.AND P4, PT, R3.reuse, RZ, P2 ;  /* 0x000000ff0300720c */ /* 0x040fe40001784270 */
[----:B------:R-:W-:Y:S01]  /*a930*/  F2FP.TF32.F32.PACK_B R9, R9 ;  /* 0x00000009ff09723e */ /* 0x000fe200024050ff */
[----:B------:R-:W-:Y:S01]  /*a940*/  @P5 STG.E desc[UR38][R6.64+0x3a4], R143 ;  /* 0x0003a48f06005986 */ /* 0x000fe2000c101926 */
[C---:B------:R-:W-:Y:S01]  /*a950*/  ISETP.GT.AND P5, PT, R3.reuse, RZ, P3 ;  /* 0x000000ff0300720c */ /* 0x040fe20001fa4270 */
[-C--:B-1----:R-:W-:Y:S01]  /*a960*/  FMUL R11, R146, R154.reuse ;  /* 0x0000009a920b7220 */ /* 0x082fe20000400000 */
[C---:B------:R-:W-:Y:S02]  /*a970*/  ISETP.GT.AND P3, PT, R3.reuse, 0x8, P3 ;  /* 0x000000080300780c */ /* 0x040fe40001f64270 */
[----:B------:R-:W-:Y:S02]  /*a980*/  ISETP.GT.AND P2, PT, R3, 0x8, P2 ;  /* 0x000000080300780c */ /* 0x000fe40001744270 */
[----:B------:R-:W-:Y:S01]  /*a990*/  F2FP.TF32.F32.PACK_B R11, R11 ;  /* 0x0000000bff0b723e */ /* 0x000fe200024050ff */
[----:B0-----:R-:W-:-:S05]  /*a9a0*/  FMUL R13, R150, R154 ;  /* 0x0000009a960d7220 */ /* 0x001fca0000400000 */
[----:B------:R-:W-:Y:S01]  /*a9b0*/  F2FP.TF32.F32.PACK_B R13, R13 ;  /* 0x0000000dff0d723e */ /* 0x000fe200024050ff */
[----:B------:R-:W-:Y:S01]  /*a9c0*/  @P5 STG.E desc[UR38][R4.64+0x3c0], R9 ;  /* 0x0003c00904005986 */ /* 0x000fe2000c101926 */
[C---:B------:R-:W-:Y:S01]  /*a9d0*/  ISETP.GT.AND P5, PT, R3.reuse, RZ, P1 ;  /* 0x000000ff0300720c */ /* 0x040fe20000fa4270 */
[----:B------:R-:W-:Y:S01]  /*a9e0*/  @P3 IMAD.MOV.U32 R2, RZ, RZ, R6 ;  /* 0x000000ffff023224 */ /* 0x000fe200078e0006 */
[C---:B------:R-:W-:Y:S01]  /*a9f0*/  ISETP.GT.AND P1, PT, R3.reuse, 0x8, P1 ;  /* 0x000000080300780c */ /* 0x040fe20000f24270 */
[----:B------:R-:W-:Y:S01]  /*aa00*/  @P4 STG.E desc[UR38][R4.64+0x3c4], R145 ;  /* 0x0003c49104004986 */ /* 0x000fe2000c101926 */
[C---:B------:R-:W-:Y:S02]  /*aa10*/  ISETP.GT.AND P4, PT, R3.reuse, RZ, P0 ;  /* 0x000000ff0300720c */ /* 0x040fe40000784270 */
[----:B------:R-:W-:Y:S01]  /*aa20*/  ISETP.GT.AND P0, PT, R3, 0x8, P0 ;  /* 0x000000080300780c */ /* 0x000fe20000704270 */
[----:B------:R-:W-:-:S05]  /*aa30*/  @P3 IMAD.MOV.U32 R3, RZ, RZ, R7 ;  /* 0x000000ffff033224 */ /* 0x000fca00078e0007 */
[----:B------:R0:W-:Y:S02]  /*aa40*/  @P3 STG.E desc[UR38][R2.64+0x3c0], R11 ;  /* 0x0003c00b02003986 */ /* 0x0001e4000c101926 */
[----:B0-----:R-:W-:Y:S02]  /*aa50*/  @P2 IMAD.MOV.U32 R2, RZ, RZ, R6 ;  /* 0x000000ffff022224 */ /* 0x001fe400078e0006 */
[----:B------:R-:W-:-:S05]  /*aa60*/  @P2 IMAD.MOV.U32 R3, RZ, RZ, R7 ;  /* 0x000000ffff032224 */ /* 0x000fca00078e0007 */
[----:B------:R0:W-:Y:S02]  /*aa70*/  @P2 STG.E desc[UR38][R2.64+0x3c4], R147 ;  /* 0x0003c49302002986 */ /* 0x0001e4000c101926 */
[----:B0-----:R-:W-:Y:S02]  /*aa80*/  @P5 IMAD.MOV.U32 R2, RZ, RZ, R4 ;  /* 0x000000ffff025224 */ /* 0x001fe400078e0004 */
[----:B------:R-:W-:-:S05]  /*aa90*/  @P5 IMAD.MOV.U32 R3, RZ, RZ, R5 ;  /* 0x000000ffff035224 */ /* 0x000fca00078e0005 */
[----:B------:R0:W-:Y:S04]  /*aaa0*/  @P5 STG.E desc[UR38][R2.64+0x3e0], R15 ;  /* 0x0003e00f02005986 */ /* 0x0001e8000c101926 */
[----:B------:R1:W-:Y:S01]  /*aab0*/  @P4 STG.E desc[UR38][R4.64+0x3e4], R149 ;  /* 0x0003e49504004986 */ /* 0x0003e2000c101926 */
[----:B0-----:R-:W-:Y:S02]  /*aac0*/  @P1 IMAD.MOV.U32 R2, RZ, RZ, R6 ;  /* 0x000000ffff021224 */ /* 0x001fe400078e0006 */
[----:B------:R-:W-:-:S05]  /*aad0*/  @P1 IMAD.MOV.U32 R3, RZ, RZ, R7 ;  /* 0x000000ffff031224 */ /* 0x000fca00078e0007 */
[----:B------:R1:W-:Y:S04]  /*aae0*/  @P1 STG.E desc[UR38][R2.64+0x3e0], R13 ;  /* 0x0003e00d02001986 */ /* 0x0003e8000c101926 */
[----:B------:R1:W-:Y:S02]  /*aaf0*/  @P0 STG.E desc[UR38][R6.64+0x3e4], R151 ;  /* 0x0003e49706000986 */ /* 0x0003e4000c101926 */
.L_x_290:
[----:B------:R-:W-:Y:S05]  /*ab00*/  BSYNC B0 ;  /* 0x0000000000007941 */ /* 0x000fea0003800000 */
.L_x_36:
[----:B-1----:R-:W2:Y:S01]  /*ab10*/  LDL.64 R2, [R1] ;  /* 0x0000000001027983 */ /* 0x002ea20000100a00 */
[----:B------:R-:W-:Y:S01]  /*ab20*/  ULDC.64 UR4, c[0x0][0x650] ;  /* 0x0001940000047ab9 */ /* 0x000fe20000000a00 */
[----:B------:R1:W-:Y:S01]  /*ab30*/  SYNCS.ARRIVE.TRANS64.A1T0 RZ, [R162+UR44], RZ ;  /* 0x000000ffa2ff79a7 */ /* 0x0003e2000810002c */
[----:B------:R-:W-:Y:S01]  /*ab40*/  PRMT R0, RZ, 0x7610, R0 ;  /* 0x00007610ff007816 */ /* 0x000fe20000000000 */
[----:B-----5:R-:W-:Y:S02]  /*ab50*/  IMAD.MOV.U32 R19, RZ, RZ, -0x1 ;  /* 0xffffffffff137424 */ /* 0x020fe400078e00ff */
[----:B------:R-:W-:Y:S01]  /*ab60*/  IMAD.MOV.U32 R22, RZ, RZ, -0x1 ;  /* 0xffffffffff167424 */ /* 0x000fe200078e00ff */
[----:B--2---:R-:W-:-:S04]  /*ab70*/  LEA R18, P0, R2, R18, 0x1 ;  /* 0x0000001202127211 */ /* 0x004fc800078008ff */
[----:B------:R-:W-:Y:S01]  /*ab80*/  LEA.HI.X R17, R2, R17, R23, 0x1, P0 ;  /* 0x0000001102117211 */ /* 0x000fe200000f0c17 */
[----:B------:R-:W-:Y:S01]  /*ab90*/  IMAD.MOV.U32 R2, RZ, RZ, -0x1 ;  /* 0xffffffffff027424 */ /* 0x000fe200078e00ff */
[----:B------:R-:W-:-:S04]  /*aba0*/  ISETP.GE.U32.AND P0, PT, R18, UR4, PT ;  /* 0x0000000412007c0c */ /* 0x000fc8000bf06070 */
[----:B------:R-:W-:-:S13]  /*abb0*/  ISETP.GE.U32.AND.EX P0, PT, R17, UR5, PT, P0 ;  /* 0x0000000511007c0c */ /* 0x000fda000bf06100 */
[----:B-1----:R-:W-:Y:S05]  /*abc0*/  @P0 BRA `(.L_x_291) ;  /* 0x0000000400700947 */ /* 0x002fea0003800000 */
[----:B---34-:R-:W1:Y:S01]  /*abd0*/  S2R R10, SR_CTAID.X ;  /* 0x00000000000a7919 */ /* 0x018e620000002500 */
[----:B------:R-:W2:Y:S01]  /*abe0*/  LDC.64 R8, c[0x0][0x628] ;  /* 0x00018a00ff087b82 */ /* 0x000ea20000000a00 */
[----:B------:R-:W-:Y:S01]  /*abf0*/  ULDC UR4, c[0x0][0x150] ;  /* 0x0000540000047ab9 */ /* 0x000fe20000000800 */
[----:B------:R-:W-:Y:S01]  /*ac00*/  IMAD.MOV.U32 R6, RZ, RZ, R18 ;  /* 0x000000ffff067224 */ /* 0x000fe200078e0012 */
[----:B------:R-:W3:Y:S01]  /*ac10*/  S2R R20, SR_CTAID.Y ;  /* 0x0000000000147919 */ /* 0x000ee20000002600 */
[----:B0-----:R-:W-:-:S04]  /*ac20*/  IMAD.MOV.U32 R7, RZ, RZ, R17 ;  /* 0x000000ffff077224 */ /* 0x001fc800078e0011 */
[----:B------:R-:W0:Y:S08]  /*ac30*/  LDC R15, c[0x0][0x144] ;  /* 0x00005100ff0f7b82 */ /* 0x000e300000000800 */
[----:B------:R-:W4:Y:S08]  /*ac40*/  LDC R0, c[0x0][0x630] ;  /* 0x00018c00ff007b82 */ /* 0x000f300000000800 */
[----:B------:R-:W0:Y:S01]  /*ac50*/  LDC.64 R12, c[0x0][0x620] ;  /* 0x00018800ff0c7b82 */ /* 0x000e220000000a00 */
[----:B--2---:R-:W-:-:S04]  /*ac60*/  ISETP.NE.U32.AND P0, PT, R8, RZ, PT ;  /* 0x000000ff0800720c */ /* 0x004fc80003f05070 */
[----:B------:R-:W-:Y:S02]  /*ac70*/  ISETP.NE.AND.EX P0, PT, R9, RZ, PT, P0 ;  /* 0x000000ff0900720c */ /* 0x000fe40003f05300 */
[----:B-1----:R-:W-:-:S05]  /*ac80*/  I2FP.F32.U32 R2, R10 ;  /* 0x0000000a00027245 */ /* 0x002fca0000201000 */
[----:B------:R-:W-:-:S04]  /*ac90*/  FMUL R2, R2, UR4 ;  /* 0x0000000402027c20 */ /* 0x000fc80008400000 */
[----:B------:R1:W2:Y:S02]  /*aca0*/  F2I.U32.TRUNC.NTZ R14, R2 ;  /* 0x00000002000e7305 */ /* 0x0002a4000020f000 */
[----:B---34-:R-:W-:Y:S05]  /*acb0*/  @!P0 BRA `(.L_x_292) ;  /* 0x0000000000288947 */ /* 0x018fea0003800000 */
[----:B------:R-:W3:Y:S02]  /*acc0*/  LDC R3, c[0x0][0x634] ;  /* 0x00018d00ff037b82 */ /* 0x000ee40000000800 */
[----:B---3--:R-:W-:-:S05]  /*acd0*/  IADD3 R7, P0, R18, R3, RZ ;  /* 0x0000000312077210 */ /* 0x008fca0007f1e0ff */
[----:B------:R-:W-:-:S04]  /*ace0*/  IMAD.X R11, RZ, RZ, R17, P0 ;  /* 0x000000ffff0b7224 */ /* 0x000fc800000e0611 */
[----:B-1----:R-:W-:-:S04]  /*acf0*/  IMAD.WIDE.U32 R2, R11, R8, RZ ;  /* 0x000000080b027225 */ /* 0x002fc800078e00ff */
[----:B------:R-:W-:-:S04]  /*ad00*/  IMAD.WIDE.U32 R4, P0, R7, R9, R2 ;  /* 0x0000000907047225 */ /* 0x000fc80007800002 */
[----:B------:R-:W-:-:S04]  /*ad10*/  IMAD.WIDE.U32 R2, R7, R8, RZ ;  /* 0x0000000807027225 */ /* 0x000fc800078e00ff */
[----:B------:R-:W-:Y:S01]  /*ad20*/  IMAD.X R7, RZ, RZ, RZ, P0 ;  /* 0x000000ffff077224 */ /* 0x000fe200000e06ff */
[----:B------:R-:W-:Y:S01]  /*ad30*/  IADD3 RZ, P0, R3, R4, RZ ;  /* 0x0000000403ff7210 */ /* 0x000fe20007f1e0ff */
[----:B------:R-:W-:-:S04]  /*ad40*/  IMAD.MOV.U32 R6, RZ, RZ, R5 ;  /* 0x000000ffff067224 */ /* 0x000fc800078e0005 */
[----:B------:R-:W-:-:S08]  /*ad50*/  IMAD.WIDE.U32.X R6, R11, R9, R6, P0 ;  /* 0x000000090b067225 */ /* 0x000fd000000e0406 */
.L_x_292:
[----:B------:R-:W3:Y:S01]  /*ad60*/  LDC.64 R26, c[0x0][0x640] ;  /* 0x00019000ff1a7b82 */ /* 0x000ee20000000a00 */
[-C--:B------:R-:W-:Y:S01]  /*ad70*/  SHF.R.U64 R11, R6, R0.reuse, R7 ;  /* 0x00000000060b7219 */ /* 0x080fe20000001207 */
[----:B------:R-:W-:Y:S01]  /*ad80*/  IMAD.MOV.U32 R19, RZ, RZ, R17 ;  /* 0x000000ffff137224 */ /* 0x000fe200078e0011 */
[----:B------:R-:W-:Y:S01]  /*ad90*/  SHF.R.U32.HI R0, RZ, R0, R7 ;  /* 0x00000000ff007219 */ /* 0x000fe20000011607 */
[----:B--2---:R-:W-:Y:S01]  /*ada0*/  IMAD.MOV R14, RZ, RZ, -R14 ;  /* 0x000000ffff0e7224 */ /* 0x004fe200078e0a0e */
[----:B------:R-:W-:Y:S01]  /*adb0*/  IADD3 R5, P0, RZ, -R11, RZ ;  /* 0x8000000bff057210 */ /* 0x000fe20007f1e0ff */
[----:B------:R-:W-:Y:S01]  /*adc0*/  ULDC UR4, c[0x0][0x154] ;  /* 0x0000550000047ab9 */ /* 0x000fe20000000800 */
[----:B------:R-:W-:Y:S01]  /*add0*/  IMAD.MOV.U32 R7, RZ, RZ, 0x1 ;  /* 0x00000001ff077424 */ /* 0x000fe200078e00ff */
[----:B------:R-:W2:Y:S01]  /*ade0*/  LDC R4, c[0x0][0x618] ;  /* 0x00018600ff047b82 */ /* 0x000ea20000000800 */
[----:B0-----:R-:W-:Y:S02]  /*adf0*/  IMAD R22, R15, R14, R10 ;  /* 0x0000000e0f167224 */ /* 0x001fe400078e020a */
[----:B------:R-:W-:-:S04]  /*ae00*/  IMAD.X R3, RZ, RZ, ~R0, P0 ;  /* 0x000000ffff037224 */ /* 0x000fc800000e0e00 */
[-C--:B------:R-:W-:Y:S01]  /*ae10*/  IMAD R0, R3, R12.reuse, RZ ;  /* 0x0000000c03007224 */ /* 0x080fe200078e02ff */
[----:B------:R-:W0:Y:S01]  /*ae20*/  LDC R6, c[0x0][0x608] ;  /* 0x00018200ff067b82 */ /* 0x000e220000000800 */
[----:B-1----:R-:W-:-:S04]  /*ae30*/  IMAD.WIDE.U32 R2, R5, R12, R18 ;  /* 0x0000000c05027225 */ /* 0x002fc800078e0012 */
[----:B------:R-:W-:Y:S01]  /*ae40*/  IMAD R5, R5, R13, R0 ;  /* 0x0000000d05057224 */ /* 0x000fe200078e0200 */
[----:B------:R-:W-:Y:S02]  /*ae50*/  I2FP.F32.U32 R0, R20 ;  /* 0x0000001400007245 */ /* 0x000fe40000201000 */
[----:B------:R-:W1:Y:S01]  /*ae60*/  LDC R24, c[0x0][0x658] ;  /* 0x00019600ff187b82 */ /* 0x000e620000000800 */
[----:B------:R-:W-:Y:S01]  /*ae70*/  IMAD.IADD R3, R3, 0x1, R5 ;  /* 0x0000000103037824 */ /* 0x000fe200078e0205 */
[----:B---3--:R-:W-:Y:S01]  /*ae80*/  ISETP.NE.U32.AND P0, PT, R26, RZ, PT ;  /* 0x000000ff1a00720c */ /* 0x008fe20003f05070 */
[----:B------:R-:W-:Y:S01]  /*ae90*/  FMUL R0, R0, UR4 ;  /* 0x0000000400007c20 */ /* 0x000fe20008400000 */
[----:B------:R-:W-:Y:S02]  /*aea0*/  IMAD.MOV.U32 R5, RZ, RZ, -0x1 ;  /* 0xffffffffff057424 */ /* 0x000fe400078e00ff */
[----:B------:R-:W-:Y:S01]  /*aeb0*/  ISETP.NE.AND.EX P0, PT, R27, RZ, PT, P0 ;  /* 0x000000ff1b00720c */ /* 0x000fe20003f05300 */
[----:B------:R3:W4:Y:S01]  /*aec0*/  F2I.U32.TRUNC.NTZ R12, R0 ;  /* 0x00000000000c7305 */ /* 0x000722000020f000 */
[----:B------:R-:W3:Y:S01]  /*aed0*/  LDC R15, c[0x0][0x148] ;  /* 0x00005200ff0f7b82 */ /* 0x000ee20000000800 */
[----:B--2---:R-:W-:-:S02]  /*aee0*/  SHF.R.U64 R10, R2, R4, R3 ;  /* 0x00000004020a7219 */ /* 0x004fc40000001203 */
[----:B------:R-:W-:-:S05]  /*aef0*/  SHF.R.U32.HI R3, RZ, R4, R3 ;  /* 0x00000004ff037219 */ /* 0x000fca0000011603 */
[----:B------:R-:W2:Y:S01]  /*af00*/  LDC R14, c[0x0][0x600] ;  /* 0x00018000ff0e7b82 */ /* 0x000ea20000000800 */
[-CC-:B0-----:R-:W-:Y:S02]  /*af10*/  SHF.R.U64 R8, R10, R6.reuse, R3.reuse ;  /* 0x000000060a087219 */ /* 0x181fe40000001203 */
[----:B------:R-:W-:-:S05]  /*af20*/  SHF.R.U32.HI R3, RZ, R6, R3 ;  /* 0x00000006ff037219 */ /* 0x000fca0000011603 */
[----:B------:R-:W0:Y:S01]  /*af30*/  LDC R21, c[0x0][0x648] ;  /* 0x00019200ff157b82 */ /* 0x000e220000000800 */
[-CC-:B-1----:R-:W-:Y:S02]  /*af40*/  SHF.R.U64 R13, R8, R24.reuse, R3.reuse ;  /* 0x00000018080d7219 */ /* 0x182fe40000001203 */
[-C--:B------:R-:W-:Y:S02]  /*af50*/  SHF.L.U32 R5, R5, R24.reuse, RZ ;  /* 0x0000001805057219 */ /* 0x080fe400000006ff */
[-C--:B------:R-:W-:Y:S01]  /*af60*/  SHF.R.U32.HI R3, RZ, R24.reuse, R3 ;  /* 0x00000018ff037219 */ /* 0x080fe20000011603 */
[----:B------:R-:W-:Y:S01]  /*af70*/  IMAD.MOV.U32 R2, RZ, RZ, R13 ;  /* 0x000000ffff027224 */ /* 0x000fe200078e000d */
[----:B------:R-:W-:Y:S01]  /*af80*/  SHF.L.U32 R24, R7, R24, RZ ;  /* 0x0000001807187219 */ /* 0x000fe200000006ff */
[----:B------:R-:W1:Y:S01]  /*af90*/  LDC R25, c[0x0][0x638] ;  /* 0x00018e00ff197b82 */ /* 0x000e620000000800 */
[----:B------:R-:W-:-:S07]  /*afa0*/  LOP3.LUT R19, RZ, R5, RZ, 0x33, !PT ;  /* 0x00000005ff137212 */ /* 0x000fce00078e33ff */
[----:B------:R-:W0:Y:S01]  /*afb0*/  LDC R28, c[0x0][0x610] ;  /* 0x00018400ff1c7b82 */ /* 0x000e220000000800 */
[----:B----4-:R-:W-:Y:S05]  /*afc0*/  @!P0 BRA `(.L_x_293) ;  /* 0x0000000000288947 */ /* 0x010fea0003800000 */
[----:B---3--:R-:W3:Y:S02]  /*afd0*/  LDC R0, c[0x0][0x64c] ;  /* 0x00019300ff007b82 */ /* 0x008ee40000000800 */
[----:B---3--:R-:W-:-:S05]  /*afe0*/  IADD3 R7, P0, R13, R0, RZ ;  /* 0x000000000d077210 */ /* 0x008fca0007f1e0ff */
        /* <DEDUP_REMOVED lines=8> */
.L_x_293:
[----:B------:R-:W4:Y:S01]  /*b070*/  LDC R4, c[0x0][0x65c] ;  /* 0x00019700ff047b82 */ /* 0x000f220000000800 */
[----:B0--3--:R-:W-:Y:S01]  /*b080*/  SHF.R.U64 R0, R2, R21, R3 ;  /* 0x0000001502007219 */ /* 0x009fe20000001203 */
[----:B--2---:R-:W-:Y:S01]  /*b090*/  VIADD R3, R14, 0xffffffff ;  /* 0xffffffff0e037836 */ /* 0x004fe20000000000 */
[----:B------:R-:W-:Y:S01]  /*b0a0*/  LOP3.LUT R19, R8, R19, RZ, 0xc0, !PT ;  /* 0x0000001308137212 */ /* 0x000fe200078ec0ff */
[----:B------:R-:W-:Y:S02]  /*b0b0*/  IMAD.MOV R12, RZ, RZ, -R12 ;  /* 0x000000ffff0c7224 */ /* 0x000fe400078e0a0c */
[----:B------:R-:W-:Y:S01]  /*b0c0*/  IMAD.MOV R2, RZ, RZ, -R0 ;  /* 0x000000ffff027224 */ /* 0x000fe200078e0a00 */
[----:B------:R-:W-:Y:S01]  /*b0d0*/  LOP3.LUT R3, R10, R3, RZ, 0xc0, !PT ;  /* 0x000000030a037212 */ /* 0x000fe200078ec0ff */
[----:B------:R-:W-:Y:S02]  /*b0e0*/  IMAD R19, R24, R0, R19 ;  /* 0x0000000018137224 */ /* 0x000fe400078e0213 */
[----:B-1----:R-:W-:-:S04]  /*b0f0*/  IMAD R0, R2, R25, R13 ;  /* 0x0000001902007224 */ /* 0x002fc800078e020d */
[----:B------:R-:W-:Y:S01]  /*b100*/  IMAD R2, R0, R14, R3 ;  /* 0x0000000e00027224 */ /* 0x000fe200078e0203 */
[----:B----4-:R-:W-:Y:S01]  /*b110*/  ISETP.NE.AND P0, PT, R4, 0x1, PT ;  /* 0x000000010400780c */ /* 0x010fe20003f05270 */
[----:B------:R-:W-:-:S05]  /*b120*/  IMAD.MOV.U32 R4, RZ, RZ, 0x1 ;  /* 0x00000001ff047424 */ /* 0x000fca00078e00ff */
[----:B------:R-:W-:-:S07]  /*b130*/  PRMT R0, R4, 0x7610, R0 ;  /* 0x0000761004007816 */ /* 0x000fce0000000000 */
[----:B------:R-:W-:-:S04]  /*b140*/  @P0 IMAD R22, R15, R12, R20 ;  /* 0x0000000c0f160224 */ /* 0x000fc800078e0214 */
[----:B------:R-:W-:-:S05]  /*b150*/  IMAD R19, R19, R28, R22 ;  /* 0x0000001c13137224 */ /* 0x000fca00078e0216 */
[----:B------:R-:W-:Y:S02]  /*b160*/  SEL R22, R2, R19, !P0 ;  /* 0x0000001302167207 */ /* 0x000fe40004000000 */
[----:B------:R-:W-:Y:S01]  /*b170*/  SEL R19, R19, R2, !P0 ;  /* 0x0000000213137207 */ /* 0x000fe20004000000 */
[----:B------:R-:W-:-:S07]  /*b180*/  IMAD.MOV.U32 R2, RZ, RZ, R11 ;  /* 0x000000ffff027224 */ /* 0x000fce00078e000b */
.L_x_291:
[----:B------:R-:W-:Y:S02]  /*b190*/  LOP3.LUT P0, RZ, R0, 0xff, RZ, 0xc0, !PT ;  /* 0x000000ff00ff7812 */ /* 0x000fe4000780c0ff */
[----:B------:R-:W-:-:S11]  /*b1a0*/  LOP3.LUT R177, R177, 0x1, RZ, 0x3c, !PT ;  /* 0x00000001b1b17812 */ /* 0x000fd600078e3cff */
[----:B------:R-:W-:Y:S05]  /*b1b0*/  @P0 BRA `(.L_x_294) ;  /* 0xffffff64002c0947 */ /* 0x000fea000383ffff */
[----:B------:R-:W-:Y:S05]  /*b1c0*/  EXIT ;  /* 0x000000000000794d */ /* 0x000fea0003800000 */
.L_x_17:
[----:B------:R-:W-:-:S08]  /*b1d0*/  ISETP.NE.AND P0, PT, R5, RZ, PT ;  /* 0x000000ff0500720c */ /* 0x000fd00003f05270 */
[----:B0-----:R-:W0:-:S00]  /*b1e0*/  USETMAXREG.DEALLOC.CTAPOOL 0x28 ;  /* 0x00000028000079c8 */ /* 0x001e0000080e0500 */
[----:B------:R-:W-:Y:S05]  /*b1f0*/  @P0 EXIT ;  /* 0x000000000000094d */ /* 0x000fea0003800000 */
[----:B0-----:R-:W-:Y:S01]  /*b200*/  LOP3.LUT P0, RZ, R8, 0xff, RZ, 0xc0, !PT ;  /* 0x000000ff08ff7812 */ /* 0x001fe2000780c0ff */
[----:B------:R-:W-:Y:S02]  /*b210*/  IMAD.MOV.U32 R0, RZ, RZ, 0x1 ;  /* 0x00000001ff007424 */ /* 0x000fe400078e00ff */
[----:B------:R-:W-:-:S10]  /*b220*/  IMAD.MOV.U32 R7, RZ, RZ, RZ ;  /* 0x000000ffff077224 */ /* 0x000fd400078e00ff */
[----:B------:R-:W-:Y:S05]  /*b230*/  @!P0 BRA `(.L_x_295) ;  /* 0x0000001000008947 */ /* 0x000fea0003800000 */
[----:B------:R-:W0:Y:S01]  /*b240*/  S2UR UR7, SR_CgaCtaId ;  /* 0x00000000000779c3 */ /* 0x000e220000008800 */
[----:B------:R-:W-:Y:S01]  /*b250*/  UMOV UR9, 0x1 ;  /* 0x0000000100097882 */ /* 0x000fe20000000000 */
[----:B------:R-:W-:Y:S01]  /*b260*/  LOP3.LUT P0, RZ, R4, 0x1f, RZ, 0xc0, !PT ;  /* 0x0000001f04ff7812 */ /* 0x000fe2000780c0ff */
[----:B------:R-:W-:Y:S01]  /*b270*/  ULDC UR5, c[0x0][0x658] ;  /* 0x0001960000057ab9 */ /* 0x000fe20000000800 */
[----:B------:R-:W-:Y:S01]  /*b280*/  UMOV UR8, 0xffffffff ;  /* 0xffffffff00087882 */ /* 0x000fe20000000000 */
[----:B------:R-:W-:Y:S01]  /*b290*/  BSSY B0, `(.L_x_295) ;  /* 0x00000fa000007945 */ /* 0x000fe20003800000 */
[----:B------:R-:W-:Y:S01]  /*b2a0*/  USHF.L.U32 UR8, UR8, UR5, URZ ;  /* 0x0000000508087299 */ /* 0x000fe2000800063f */
[C---:B------:R-:W-:Y:S01]  /*b2b0*/  ISETP.NE.AND P2, PT, R3.reuse, RZ, PT ;  /* 0x000000ff0300720c */ /* 0x040fe20003f45270 */
[----:B------:R-:W-:Y:S01]  /*b2c0*/  UMOV UR31, 0x5 ;  /* 0x00000005001f7882 */ /* 0x000fe20000000000 */
[----:B------:R-:W-:Y:S01]  /*b2d0*/  ISETP.NE.OR P0, PT, R3, RZ, !P0 ;  /* 0x000000ff0300720c */ /* 0x000fe20004705670 */
[----:B------:R-:W-:Y:S01]  /*b2e0*/  IMAD.MOV.U32 R8, RZ, RZ, 0x1 ;  /* 0x00000001ff087424 */ /* 0x000fe200078e00ff */
[----:B------:R-:W-:Y:S01]  /*b2f0*/  LOP3.LUT R6, R16, 0x2, RZ, 0xfc, !PT ;  /* 0x0000000210067812 */ /* 0x000fe200078efcff */
[----:B------:R-:W-:Y:S01]  /*b300*/  IMAD.MOV.U32 R0, RZ, RZ, 0x1 ;  /* 0x00000001ff007424 */ /* 0x000fe200078e00ff */
[----:B------:R-:W-:Y:S01]  /*b310*/  ULDC UR4, c[0x0][0x600] ;  /* 0x0001800000047ab9 */ /* 0x000fe20000000800 */
[----:B------:R-:W-:Y:S01]  /*b320*/  IMAD.MOV.U32 R7, RZ, RZ, RZ ;  /* 0x000000ffff077224 */ /* 0x000fe200078e00ff */
[----:B------:R-:W-:-:S02]  /*b330*/  UIADD3 UR39, UR37, 0x1, URZ ;  /* 0x0000000125277890 */ /* 0x000fc4000fffe03f */
[----:B------:R-:W-:Y:S02]  /*b340*/  UIADD3 UR4, UR4, -0x1, URZ ;  /* 0xffffffff04047890 */ /* 0x000fe4000fffe03f */
[----:B------:R-:W-:Y:S02]  /*b350*/  USHF.L.U32 UR5, UR9, UR5, URZ ;  /* 0x0000000509057299 */ /* 0x000fe4000800063f */
[----:B------:R-:W-:Y:S02]  /*b360*/  ULOP3.LUT UR29, URZ, UR8, URZ, 0x33, !UPT ;  /* 0x000000083f1d7292 */ /* 0x000fe4000f8e333f */
[----:B0-----:R-:W-:Y:S02]  /*b370*/  ULOP3.LUT UR6, UR7, 0x1, URZ, 0xc0, !UPT ;  /* 0x0000000107067892 */ /* 0x001fe4000f8ec03f */
[----:B------:R-:W-:Y:S02]  /*b380*/  USHF.R.U32.HI UR45, URZ, 0x1, UR7 ;  /* 0x000000013f2d7899 */ /* 0x000fe40008011607 */
[----:B------:R-:W-:-:S02]  /*b390*/  USHF.L.U32 UR13, UR7, 0x7, URZ ;  /* 0x00000007070d7899 */ /* 0x000fc4000800063f */
[----:B------:R-:W-:Y:S02]  /*b3a0*/  USHF.L.U32 UR21, UR7, 0xc, URZ ;  /* 0x0000000c07157899 */ /* 0x000fe4000800063f */
[----:B------:R-:W-:Y:S02]  /*b3b0*/  ULOP3.LUT UR7, UR7, 0xfffffffe, URZ, 0xc0, !UPT ;  /* 0xfffffffe07077892 */ /* 0x000fe4000f8ec03f */
[----:B------:R-:W-:Y:S02]  /*b3c0*/  UISETP.GT.U32.AND UP0, UPT, UR6, 0xffff, UPT ;  /* 0x0000ffff0600788c */ /* 0x000fe4000bf04070 */
[----:B------:R-:W-:Y:S02]  /*b3d0*/  USHF.L.U32 UR30, UR9, UR7, URZ ;  /* 0x00000007091e7299 */ /* 0x000fe4000800063f */
[----:B------:R-:W-:Y:S02]  /*b3e0*/  ULOP3.LUT UR7, UR7, 0x1, URZ, 0xfc, !UPT ;  /* 0x0000000107077892 */ /* 0x000fe4000f8efc3f */
[----:B------:R-:W-:-:S02]  /*b3f0*/  USEL UR6, UR6, 0xffff, !UP0 ;  /* 0x0000ffff06067887 */ /* 0x000fc4000c000000 */
[----:B------:R-:W-:Y:S02]  /*b400*/  USHF.L.U32 UR7, UR9, UR7, URZ ;  /* 0x0000000709077299 */ /* 0x000fe4000800063f */
[----:B------:R-:W-:Y:S02]  /*b410*/  ULOP3.LUT UR6, UR6, 0xffff, URZ, 0xc0, !UPT ;  /* 0x0000ffff06067892 */ /* 0x000fe4000f8ec03f */
[----:B------:R-:W-:Y:S02]  /*b420*/  ULOP3.LUT UR30, UR30, UR7, URZ, 0xfc, !UPT ;  /* 0x000000071e1e7292 */ /* 0x000fe4000f8efc3f */
[----:B------:R-:W-:Y:S02]  /*b430*/  USHF.L.U32 UR31, UR31, UR6, URZ ;  /* 0x000000061f1f7299 */ /* 0x000fe4000800063f */
[----:B------:R-:W-:Y:S02]  /*b440*/  ULOP3.LUT UR13, UR13, 0x80, URZ, 0xc0, !UPT ;  /* 0x000000800d0d7892 */ /* 0x000fe4000f8ec03f */
[----:B------:R-:W-:Y:S01]  /*b450*/  ULOP3.LUT UR21, UR21, 0x1000, URZ, 0xc0, !UPT ;  /* 0x0000100015157892 */ /* 0x000fe2000f8ec03f */
[----:B------:R-:W-:-:S11]  /*b460*/  ULDC.64 UR6, c[0x0][0x198] ;  /* 0x0000660000067ab9 */ /* 0x000fd60000000a00 */
.L_x_307:
[----:B------:R-:W-:-:S03]  /*b470*/  UMOV UR8, 0xffffffff ;  /* 0xffffffff00087882 */ /* 0x000fc60000000000 */
[----:B------:R-:W-:Y:S05]  /*b480*/  BRA.DIV UR8, `(.L_x_296) ;  /* 0x00000012085c7947 */ /* 0x000fea000b800000 */
[----:B------:R-:W-:-:S13]  /*b490*/  ELECT P6, URZ, PT ;  /* 0x00000000003f782f */ /* 0x000fda00038c0000 */
.L_x_319:
[----:B------:R-:W0:Y:S01]  /*b4a0*/  LDC R3, c[0x0][0x28c] ;  /* 0x0000a300ff037b82 */ /* 0x000e220000000800 */
[----:B------:R-:W-:Y:S01]  /*b4b0*/  BSSY B1, `(.L_x_297) ;  /* 0x000005f000017945 */ /* 0x000fe20003800000 */
[----:B0-----:R-:W-:-:S13]  /*b4c0*/  ISETP.LT.OR P6, PT, R3, 0x1, !P6 ;  /* 0x000000010300780c */ /* 0x001fda00077c1670 */
[----:B------:R-:W-:Y:S05]  /*b4d0*/  @P6 BRA `(.L_x_298) ;  /* 0x0000000400706947 */ /* 0x000fea0003800000 */
[----:B------:R-:W-:Y:S01]  /*b4e0*/  LEA R19, R19, UR45, 0x1 ;  /* 0x0000002d13137c11 */ /* 0x000fe2000f8e08ff */
[----:B------:R-:W-:Y:S01]  /*b4f0*/  IMAD.MOV.U32 R11, RZ, RZ, RZ ;  /* 0x000000ffff0b7224 */ /* 0x000fe200078e00ff */
[----:B------:R-:W-:Y:S01]  /*b500*/  LEA R22, R22, UR13, 0x8 ;  /* 0x0000000d16167c11 */ /* 0x000fe2000f8e40ff */
[----:B------:R-:W-:Y:S02]  /*b510*/  IMAD.U32 R13, RZ, RZ, UR39 ;  /* 0x00000027ff0d7e24 */ /* 0x000fe4000f8e00ff */
[----:B------:R-:W-:Y:S02]  /*b520*/  IMAD.MOV.U32 R3, RZ, RZ, R0 ;  /* 0x000000ffff037224 */ /* 0x000fe400078e0000 */
[----:B------:R-:W-:Y:S02]  /*b530*/  IMAD.MOV.U32 R4, RZ, RZ, R7 ;  /* 0x000000ffff047224 */ /* 0x000fe400078e0007 */
[----:B------:R-:W-:-:S07]  /*b540*/  IMAD.SHL.U32 R19, R19, 0x20, RZ ;  /* 0x0000002013137824 */ /* 0x000fce00078e00ff */
.L_x_302:
[----:B------:R-:W0:Y:S01]  /*b550*/  S2R R10, SR_CgaCtaId ;  /* 0x00000000000a7919 */ /* 0x000e220000008800 */
[----:B------:R-:W-:Y:S01]  /*b560*/  MOV R5, 0x400 ;  /* 0x0000040000057802 */ /* 0x000fe20000000f00 */
[----:B------:R-:W1:Y:S03]  /*b570*/  @!P2 LDC R9, c[0x0][0x500] ;  /* 0x00014000ff09ab82 */ /* 0x000e660000000800 */
[----:B0-----:R-:W-:Y:S02]  /*b580*/  LEA R12, R10, R5, 0x18 ;  /* 0x000000050a0c7211 */ /* 0x001fe400078ec0ff */
[----:B------:R-:W-:-:S03]  /*b590*/  SHF.L.U32 R5, R3, 0x1f, RZ ;  /* 0x0000001f03057819 */ /* 0x000fc600000006ff */
[----:B------:R-:W-:-:S04]  /*b5a0*/  IMAD R10, R4, 0x8, R12 ;  /* 0x00000008040a7824 */ /* 0x000fc800078e020c */
[----:B------:R-:W0:Y:S02]  /*b5b0*/  SYNCS.PHASECHK.TRANS64.TRYWAIT P1, [R10+URZ+0x18], R5 ;  /* 0x000018050a0075a7 */ /* 0x000e24000802017f */
[----:B01----:R-:W-:Y:S05]  /*b5c0*/  @!P1 BRA `(.L_x_299) ;  /* 0x00000010002c9947 */ /* 0x003fea0003800000 */
.L_x_320:
[----:B0-----:R-:W-:Y:S01]  /*b5d0*/  PRMT R5, R6, 0x9910, RZ ;  /* 0x0000991006057816 */ /* 0x001fe200000000ff */
[----:B------:R0:W-:Y:S03]  /*b5e0*/  @!P2 SYNCS.ARRIVE.TRANS64 RZ, [R10+URZ], R9 ;  /* 0x000000090affa9a7 */ /* 0x0001e6000800003f */
[----:B------:R-:W-:-:S13]  /*b5f0*/  ISETP.NE.AND P1, PT, R5, 0x2, PT ;  /* 0x000000020500780c */ /* 0x000fda0003f25270 */
[----:B0-----:R-:W-:Y:S05]  /*b600*/  @P1 BRA `(.L_x_300) ;  /* 0x0000000000041947 */ /* 0x001fea0003800000 */
[----:B------:R-:W-:Y:S01]  /*b610*/  BPT.TRAP 0x1 ;  /* 0x000000040000795c */ /* 0x000fe20000300000 */
.L_x_300:
[----:B------:R-:W-:Y:S05]  /*b620*/  @P0 BRA `(.L_x_301) ;  /* 0x0000000000040947 */ /* 0x000fea0003800000 */
[----:B------:R-:W-:Y:S01]  /*b630*/  BPT.TRAP 0x1 ;  /* 0x000000040000795c */ /* 0x000fe20000300000 */
.L_x_301:
[C---:B------:R-:W-:Y:S01]  /*b640*/  LEA R5, R4.reuse, UR45, 0x3 ;  /* 0x0000002d04057c11 */ /* 0x040fe2000f8e18ff */
[----:B------:R-:W-:Y:S01]  /*b650*/  UIADD3 UR46, UP0, UR6, 0xf0, URZ ;  /* 0x000000f0062e7890 */ /* 0x000fe2000ff1e03f */
[----:B------:R-:W-:Y:S01]  /*b660*/  LEA R9, R4, UR21, 0xf ;  /* 0x0000001504097c11 */ /* 0x000fe2000f8e78ff */
[----:B------:R-:W-:Y:S01]  /*b670*/  UPRMT UR53, URZ, 0x5410, UR31 ;  /* 0x000054103f357896 */ /* 0x000fe2000800001f */
[----:B------:R-:W-:Y:S01]  /*b680*/  R2UR UR10, R11 ;  /* 0x000000000b0a72ca */ /* 0x000fe200000e0000 */
[----:B------:R-:W-:Y:S01]  /*b690*/  IMAD.SHL.U32 R5, R5, 0x400, RZ ;  /* 0x0000040005057824 */ /* 0x000fe200078e00ff */
[----:B------:R-:W-:Y:S01]  /*b6a0*/  R2UR UR9, R10 ;  /* 0x000000000a0972ca */ /* 0x000fe200000e0000 */
[--C-:B------:R-:W-:Y:S01]  /*b6b0*/  IMAD R9, R9, 0x4, R12.reuse ;  /* 0x0000000409097824 */ /* 0x100fe200078e020c */
[----:B------:R-:W-:Y:S01]  /*b6c0*/  R2UR UR11, R19 ;  /* 0x00000000130b72ca */ /* 0x000fe200000e0000 */
[----:B------:R-:W-:Y:S01]  /*b6d0*/  IMAD R5, R5, 0x4, R12 ;  /* 0x0000000405057824 */ /* 0x000fe200078e020c */
[----:B------:R-:W-:Y:S01]  /*b6e0*/  R2UR UR12, R2 ;  /* 0x00000000020c72ca */ /* 0x000fe200000e0000 */
[----:B------:R-:W-:Y:S01]  /*b6f0*/  UIADD3.X UR47, URZ, UR7, URZ, UP0, !UPT ;  /* 0x000000073f2f7290 */ /* 0x000fe200087fe43f */
[----:B------:R-:W-:Y:S01]  /*b700*/  R2UR UR18, R9 ;  /* 0x00000000091272ca */ /* 0x000fe200000e0000 */
[----:B------:R-:W-:Y:S01]  /*b710*/  VIADD R13, R13, 0xffffffff ;  /* 0xffffffff0d0d7836 */ /* 0x000fe20000000000 */
[----:B------:R-:W-:Y:S01]  /*b720*/  R2UR UR40, R5 ;  /* 0x00000000052872ca */ /* 0x000fe200000e0000 */
[----:B------:R-:W-:Y:S01]  /*b730*/  UIADD3 UR22, UP1, UR6, 0x1f0, URZ ;  /* 0x000001f006167890 */ /* 0x000fe2000ff3e03f */
[----:B------:R-:W-:Y:S01]  /*b740*/  R2UR UR35, R22 ;  /* 0x00000000162372ca */ /* 0x000fe200000e0000 */
[----:B------:R-:W-:Y:S01]  /*b750*/  UIADD3 UR58, UR10, 0x20, URZ ;  /* 0x000000200a3a7890 */ /* 0x000fe2000fffe03f */
[----:B------:R-:W-:Y:S01]  /*b760*/  ISETP.GT.AND P3, PT, R13, 0x1, PT ;  /* 0x000000010d00780c */ /* 0x000fe20003f64270 */
[----:B------:R-:W-:Y:S01]  /*b770*/  UIADD3 UR50, UR10, 0x40, URZ ;  /* 0x000000400a327890 */ /* 0x000fe2000fffe03f */
[----:B------:R-:W-:Y:S01]  /*b780*/  VIADD R4, R4, 0x1 ;  /* 0x0000000104047836 */ /* 0x000fe20000000000 */
[----:B------:R-:W-:Y:S01]  /*b790*/  UIADD3 UR42, UR10, 0x60, URZ ;  /* 0x000000600a2a7890 */ /* 0x000fe2000fffe03f */
[----:B------:R-:W-:Y:S01]  /*b7a0*/  VIADD R11, R11, 0x80 ;  /* 0x000000800b0b7836 */ /* 0x000fe20000000000 */
[----:B------:R-:W-:Y:S01]  /*b7b0*/  UMOV UR14, 0x0 ;  /* 0x00000000000e7882 */ /* 0x000fe20000000000 */
[----:B------:R-:W-:Y:S01]  /*b7c0*/  UMOV UR15, 0x10000000 ;  /* 0x10000000000f7882 */ /* 0x000fe20000000000 */
[----:B------:R-:W-:Y:S01]  /*b7d0*/  UIADD3.X UR23, URZ, UR7, URZ, UP1, !UPT ;  /* 0x000000073f177290 */ /* 0x000fe20008ffe43f */
[----:B------:R-:W-:Y:S01]  /*b7e0*/  ISETP.NE.AND P1, PT, R4, 0x3, PT ;  /* 0x000000030400780c */ /* 0x000fe20003f25270 */
[----:B------:R-:W-:-:S02]  /*b7f0*/  UIADD3 UR8, UR40, 0x100, URZ ;  /* 0x0000010028087890 */ /* 0x000fc4000fffe03f */
[----:B------:R-:W-:Y:S01]  /*b800*/  UIADD3 UR56, UR40, 0x2100, URZ ;  /* 0x0000210028387890 */ /* 0x000fe2000fffe03f */
[----:B------:R-:W-:Y:S01]  /*b810*/  SEL R10, RZ, 0x1, P1 ;  /* 0x00000001ff0a7807 */ /* 0x000fe20000800000 */
[----:B------:R-:W-:Y:S01]  /*b820*/  UIADD3 UR48, UR40, 0x4100, URZ ;  /* 0x0000410028307890 */ /* 0x000fe2000fffe03f */
[----:B------:R-:W-:Y:S01]  /*b830*/  SEL R4, R4, RZ, P1 ;  /* 0x000000ff04047207 */ /* 0x000fe20000800000 */
[----:B------:R-:W-:Y:S01]  /*b840*/  UIADD3 UR40, UR40, 0x6100, URZ ;  /* 0x0000610028287890 */ /* 0x000fe2000fffe03f */
[----:B------:R-:W-:Y:S01]  /*b850*/  LOP3.LUT R3, R3, R10, RZ, 0x3c, !PT ;  /* 0x0000000a03037212 */ /* 0x000fe200078e3cff */
[----:B------:R-:W-:Y:S01]  /*b860*/  UIADD3 UR32, UR18, 0x18100, URZ ;  /* 0x0001810012207890 */ /* 0x000fe2000fffe03f */
[----:B------:R0:W-:Y:S01]  /*b870*/  UTMALDG.3D.MULTICAST [UR8], [UR46], UR53, desc[UR14] ;  /* 0x00000e082e0073b4 */ /* 0x0001e20008011835 */
[----:B------:R-:W-:Y:S02]  /*b880*/  UPRMT UR38, URZ, 0x5410, UR30 ;  /* 0x000054103f267896 */ /* 0x000fe4000800001e */
[----:B------:R-:W-:-:S02]  /*b890*/  UIADD3 UR24, UR18, 0x20100, URZ ;  /* 0x0002010012187890 */ /* 0x000fc4000fffe03f */
[----:B------:R-:W-:Y:S01]  /*b8a0*/  UIADD3 UR16, UR18, 0x28100, URZ ;  /* 0x0002810012107890 */ /* 0x000fe2000fffe03f */
[----:B------:R-:W-:Y:S01]  /*b8b0*/  UMOV UR57, UR9 ;  /* 0x0000000900397c82 */ /* 0x000fe20008000000 */
        /* <DEDUP_REMOVED lines=8> */
[----:B------:R1:W-:Y:S01]  /*b940*/  UTMALDG.3D.MULTICAST [UR56], [UR46], UR53, desc[UR14] ;  /* 0x00000e382e0073b4 */ /* 0x0003e20008011835 */
        /* <DEDUP_REMOVED lines=9> */
[----:B0-----:R-:W-:Y:S01]  /*b9e0*/  UIADD3 UR8, UR18, 0x30100, URZ ;  /* 0x0003010012087890 */ /* 0x001fe2000fffe03f */
[----:B------:R-:W-:Y:S01]  /*b9f0*/  UMOV UR19, UR35 ;  /* 0x0000002300137c82 */ /* 0x000fe20008000000 */
[----:B------:R-:W-:Y:S01]  /*ba00*/  UMOV UR20, UR12 ;  /* 0x0000000c00147c82 */ /* 0x000fe20008000000 */
[----:B------:R-:W-:Y:S01]  /*ba10*/  UMOV UR18, UR50 ;  /* 0x0000003200127c82 */ /* 0x000fe20008000000 */
[----:B------:R-:W-:Y:S01]  /*ba20*/  UMOV UR11, UR35 ;  /* 0x00000023000b7c82 */ /* 0x000fe20008000000 */
[----:B------:R1:W-:Y:S01]  /*ba30*/  UTMALDG.3D.MULTICAST [UR40], [UR46], UR53, desc[UR14] ;  /* 0x00000e282e0073b4 */ /* 0x0003e20008011835 */
[----:B------:R-:W-:Y:S01]  /*ba40*/  UMOV UR10, UR42 ;  /* 0x0000002a000a7c82 */ /* 0x000fe20008000000 */
[----:B------:R1:W-:Y:S01]  /*ba50*/  UTMALDG.3D.MULTICAST [UR32], [UR22], UR38, desc[UR14] ;  /* 0x00000e20160073b4 */ /* 0x0003e20008011826 */
[----:B------:R1:W-:Y:S01]  /*ba60*/  UTMALDG.3D.MULTICAST [UR24], [UR22], UR38, desc[UR14] ;  /* 0x00000e18160073b4 */ /* 0x0003e20008011826 */
[----:B------:R1:W-:Y:S01]  /*ba70*/  UTMALDG.3D.MULTICAST [UR16], [UR22], UR38, desc[UR14] ;  /* 0x00000e10160073b4 */ /* 0x0003e20008011826 */
[----:B------:R1:W-:Y:S02]  /*ba80*/  UTMALDG.3D.MULTICAST [UR8], [UR22], UR38, desc[UR14] ;  /* 0x00000e08160073b4 */ /* 0x0003e40008011826 */
[----:B-1----:R-:W-:Y:S05]  /*ba90*/  @P3 BRA `(.L_x_302) ;  /* 0xfffffff800ac3947 */ /* 0x002fea000383ffff */
.L_x_298:
[----:B------:R-:W-:Y:S05]  /*baa0*/  BSYNC B1 ;  /* 0x0000000000017941 */ /* 0x000fea0003800000 */
.L_x_297:
[----:B------:R-:W2:Y:S01]  /*bab0*/  LDL.64 R14, [R1] ;  /* 0x00000000010e7983 */ /* 0x000ea20000100a00 */
[----:B------:R-:W-:Y:S01]  /*bac0*/  LOP3.LUT P4, RZ, R8, 0xff, RZ, 0xc0, !PT ;  /* 0x000000ff08ff7812 */ /* 0x000fe2000788c0ff */
[----:B------:R-:W-:Y:S01]  /*bad0*/  VIADD R4, R7, UR37 ;  /* 0x0000002507047c36 */ /* 0x000fe20008000000 */
[----:B------:R-:W-:Y:S01]  /*bae0*/  ULDC.64 UR8, c[0x0][0x650] ;  /* 0x0001940000087ab9 */ /* 0x000fe20000000a00 */
[----:B------:R-:W-:Y:S01]  /*baf0*/  IMAD.U32 R7, RZ, RZ, UR37 ;  /* 0x00000025ff077e24 */ /* 0x000fe2000f8e00ff */
[----:B------:R-:W-:Y:S01]  /*bb00*/  UISETP.GE.U32.AND UP0, UPT, UR37, 0x3, UPT ;  /* 0x000000032500788c */ /* 0x000fe2000bf06070 */
[----:B------:R-:W-:Y:S01]  /*bb10*/  BSSY B1, `(.L_x_303) ;  /* 0x000006f000017945 */ /* 0x000fe20003800000 */
[----:B------:R-:W-:Y:S01]  /*bb20*/  ISETP.GT.U32.AND P1, PT, R4, 0x2, PT ;  /* 0x000000020400780c */ /* 0x000fe20003f24070 */
[----:B------:R-:W-:Y:S01]  /*bb30*/  IMAD.MOV.U32 R19, RZ, RZ, -0x1 ;  /* 0xffffffffff137424 */ /* 0x000fe200078e00ff */
[----:B------:R-:W-:Y:S01]  /*bb40*/  PRMT R8, RZ, 0x7610, R8 ;  /* 0x00007610ff087816 */ /* 0x000fe20000000008 */
[----:B------:R-:W-:Y:S01]  /*bb50*/  IMAD.MOV.U32 R22, RZ, RZ, -0x1 ;  /* 0xffffffffff167424 */ /* 0x000fe200078e00ff */
[----:B------:R-:W-:-:S02]  /*bb60*/  ISETP.LT.U32.AND P1, PT, R7, 0x3, P1 ;  /* 0x000000030700780c */ /* 0x000fc40000f21070 */
[----:B------:R-:W-:Y:S01]  /*bb70*/  PLOP3.LUT P3, PT, PT, PT, UP0, 0x80, 0x0 ;  /* 0x000000000000781c */ /* 0x000fe20003f6f008 */
[----:B------:R-:W0:Y:S01]  /*bb80*/  @P4 S2R R3, SR_CgaCtaId ;  /* 0x0000000000034919 */ /* 0x000e220000008800 */
[----:B------:R-:W-:-:S04]  /*bb90*/  @P4 MOV R2, 0x400 ;  /* 0x0000040000024802 */ /* 0x000fc80000000f00 */
[----:B0-----:R-:W-:Y:S01]  /*bba0*/  @P4 LEA R5, R3, R2, 0x18 ;  /* 0x0000000203054211 */ /* 0x001fe200078ec0ff */
[----:B------:R-:W-:-:S03]  /*bbb0*/  IMAD.WIDE.U32 R2, R4, -0x55555555, RZ ;  /* 0xaaaaaaab04027825 */ /* 0x000fc600078e00ff */
[----:B------:R0:W-:Y:S01]  /*bbc0*/  @P4 SYNCS.ARRIVE.TRANS64.A1T0 RZ, [R5+URZ+0x68], RZ ;  /* 0x000068ff05ff49a7 */ /* 0x0001e2000810003f */
[----:B------:R-:W-:Y:S01]  /*bbd0*/  IMAD.MOV.U32 R2, RZ, RZ, -0x1 ;  /* 0xffffffffff027424 */ /* 0x000fe200078e00ff */
[----:B0-----:R-:W-:Y:S02]  /*bbe0*/  SHF.R.U32.HI R5, RZ, 0x1, R3 ;  /* 0x00000001ff057819 */ /* 0x001fe40000011603 */
[----:B------:R-:W-:-:S03]  /*bbf0*/  SEL R3, RZ, 0x1, !P1 ;  /* 0x00000001ff037807 */ /* 0x000fc60004800000 */
[----:B------:R-:W-:Y:S01]  /*bc00*/  IMAD R7, R5, -0x3, R4 ;  /* 0xfffffffd05077824 */ /* 0x000fe200078e0204 */
[----:B------:R-:W-:Y:S02]  /*bc10*/  LOP3.LUT R0, R0, R3, RZ, 0x3c, !PT ;  /* 0x0000000300007212 */ /* 0x000fe400078e3cff */
[----:B------:R-:W-:Y:S02]  /*bc20*/  PRMT R3, RZ, 0x7610, R3 ;  /* 0x00007610ff037816 */ /* 0x000fe40000000003 */
[----:B------:R-:W-:Y:S02]  /*bc30*/  @P3 LOP3.LUT R0, R0, 0x1, R5, 0x78, !PT ;  /* 0x0000000100003812 */ /* 0x000fe400078e7805 */
[----:B--2---:R-:W-:-:S04]  /*bc40*/  IADD3 R18, P4, R18, R14, RZ ;  /* 0x0000000e12127210 */ /* 0x004fc80007f9e0ff */
[----:B------:R-:W-:Y:S01]  /*bc50*/  ISETP.GE.U32.AND P1, PT, R18, UR8, PT ;  /* 0x0000000812007c0c */ /* 0x000fe2000bf26070 */
[----:B------:R-:W-:-:S05]  /*bc60*/  IMAD.X R17, R17, 0x1, R23, P4 ;  /* 0x0000000111117824 */ /* 0x000fca00020e0617 */
[----:B------:R-:W-:-:S13]  /*bc70*/  ISETP.GE.U32.AND.EX P1, PT, R17, UR9, PT, P1 ;  /* 0x0000000911007c0c */ /* 0x000fda000bf26110 */
[----:B------:R-:W-:Y:S05]  /*bc80*/  @P1 BRA `(.L_x_304) ;  /* 0x00000004005c1947 */ /* 0x000fea0003800000 */
[----:B------:R-:W0:Y:S01]  /*bc90*/  S2R R11, SR_CTAID.X ;  /* 0x00000000000b7919 */ /* 0x000e220000002500 */
[----:B------:R-:W-:Y:S01]  /*bca0*/  ULDC.64 UR8, c[0x0][0x628] ;  /* 0x00018a0000087ab9 */ /* 0x000fe20000000a00 */
[----:B------:R-:W1:Y:S01]  /*bcb0*/  LDC R12, c[0x0][0x144] ;  /* 0x00005100ff0c7b82 */ /* 0x000e620000000800 */
[----:B------:R-:W-:Y:S01]  /*bcc0*/  ISETP.NE.U32.AND P1, PT, RZ, UR8, PT ;  /* 0x00000008ff007c0c */ /* 0x000fe2000bf25070 */
[----:B------:R-:W2:Y:S01]  /*bcd0*/  S2R R9, SR_CTAID.Y ;  /* 0x0000000000097919 */ /* 0x000ea20000002600 */
[----:B------:R-:W-:Y:S01]  /*bce0*/  ULDC UR10, c[0x0][0x150] ;  /* 0x00005400000a7ab9 */ /* 0x000fe20000000800 */
[----:B------:R-:W-:Y:S01]  /*bcf0*/  ULDC UR11, c[0x0][0x630] ;  /* 0x00018c00000b7ab9 */ /* 0x000fe20000000800 */
[----:B------:R-:W-:Y:S01]  /*bd00*/  ISETP.NE.AND.EX P1, PT, RZ, UR9, PT, P1 ;  /* 0x00000009ff007c0c */ /* 0x000fe2000bf25310 */
[----:B------:R-:W-:Y:S01]  /*bd10*/  IMAD.MOV.U32 R2, RZ, RZ, R18 ;  /* 0x000000ffff027224 */ /* 0x000fe200078e0012 */
[----:B0-----:R-:W-:-:S05]  /*bd20*/  I2FP.F32.U32 R3, R11 ;  /* 0x0000000b00037245 */ /* 0x001fca0000201000 */
[----:B------:R-:W-:Y:S01]  /*bd30*/  FMUL R14, R3, UR10 ;  /* 0x0000000a030e7c20 */ /* 0x000fe20008400000 */
[----:B------:R-:W-:-:S05]  /*bd40*/  IMAD.MOV.U32 R3, RZ, RZ, R17 ;  /* 0x000000ffff037224 */ /* 0x000fca00078e0011 */
[----:B--2---:R-:W-:Y:S05]  /*bd50*/  @!P1 BRA `(.L_x_305) ;  /* 0x0000000000289947 */ /* 0x004fea0003800000 */
[----:B------:R-:W-:Y:S02]  /*bd60*/  ULDC UR10, c[0x0][0x634] ;  /* 0x00018d00000a7ab9 */ /* 0x000fe40000000800 */
[----:B------:R-:W-:-:S05]  /*bd70*/  IADD3 R3, P1, R18, UR10, RZ ;  /* 0x0000000a12037c10 */ /* 0x000fca000ff3e0ff */
[----:B------:R-:W-:-:S04]  /*bd80*/  IMAD.X R13, RZ, RZ, R17, P1 ;  /* 0x000000ffff0d7224 */ /* 0x000fc800008e0611 */
[----:B------:R-:W-:-:S04]  /*bd90*/  IMAD.WIDE.U32 R4, R13, UR8, RZ ;  /* 0x000000080d047c25 */ /* 0x000fc8000f8e00ff */
[----:B------:R-:W-:-:S04]  /*bda0*/  IMAD.WIDE.U32 R4, P1, R3, UR9, R4 ;  /* 0x0000000903047c25 */ /* 0x000fc8000f820004 */
[----:B------:R-:W-:-:S04]  /*bdb0*/  IMAD.WIDE.U32 R2, R3, UR8, RZ ;  /* 0x0000000803027c25 */ /* 0x000fc8000f8e00ff */
[----:B------:R-:W-:Y:S01]  /*bdc0*/  IMAD.MOV.U32 R2, RZ, RZ, R5 ;  /* 0x000000ffff027224 */ /* 0x000fe200078e0005 */
[----:B------:R-:W-:Y:S01]  /*bdd0*/  IADD3 RZ, P3, R3, R4, RZ ;  /* 0x0000000403ff7210 */ /* 0x000fe20007f7e0ff */
[----:B------:R-:W-:-:S04]  /*bde0*/  IMAD.X R3, RZ, RZ, RZ, P1 ;  /* 0x000000ffff037224 */ /* 0x000fc800008e06ff */
[----:B------:R-:W-:-:S08]  /*bdf0*/  IMAD.WIDE.U32.X R2, R13, UR9, R2, P3 ;  /* 0x000000090d027c25 */ /* 0x000fd000098e0402 */
.L_x_305:
[--C-:B------:R-:W-:Y:S01]  /*be00*/  SHF.R.U64 R10, R2, UR11, R3.reuse ;  /* 0x0000000b020a7c19 */ /* 0x100fe20008001203 */
[----:B------:R-:W0:Y:S01]  /*be10*/  F2I.U32.TRUNC.NTZ R14, R14 ;  /* 0x0000000e000e7305 */ /* 0x000e22000020f000 */
[----:B------:R-:W-:Y:S01]  /*be20*/  SHF.R.U32.HI R2, RZ, UR11, R3 ;  /* 0x0000000bff027c19 */ /* 0x000fe20008011603 */
[----:B------:R-:W-:Y:S01]  /*be30*/  ULDC.64 UR8, c[0x0][0x620] ;  /* 0x0001880000087ab9 */ /* 0x000fe20000000a00 */
[----:B------:R-:W-:Y:S01]  /*be40*/  IADD3 R5, P1, RZ, -R10, RZ ;  /* 0x8000000aff057210 */ /* 0x000fe20007f3e0ff */
[----:B------:R-:W-:Y:S01]  /*be50*/  IMAD.MOV.U32 R3, RZ, RZ, R17 ;  /* 0x000000ffff037224 */ /* 0x000fe200078e0011 */
[----:B------:R-:W-:-:S03]  /*be60*/  ULDC.64 UR10, c[0x0][0x640] ;  /* 0x00019000000a7ab9 */ /* 0x000fc60000000a00 */
[----:B------:R-:W-:Y:S01]  /*be70*/  IMAD.X R2, RZ, RZ, ~R2, P1 ;  /* 0x000000ffff027224 */ /* 0x000fe200008e0e02 */
[----:B------:R-:W-:-:S03]  /*be80*/  ISETP.NE.U32.AND P1, PT, RZ, UR10, PT ;  /* 0x0000000aff007c0c */ /* 0x000fc6000bf25070 */
[----:B------:R-:W-:Y:S01]  /*be90*/  IMAD R4, R2, UR8, RZ ;  /* 0x0000000802047c24 */ /* 0x000fe2000f8e02ff */
[----:B------:R-:W-:Y:S01]  /*bea0*/  ISETP.NE.AND.EX P1, PT, RZ, UR11, PT, P1 ;  /* 0x0000000bff007c0c */ /* 0x000fe2000bf25310 */
[----:B------:R-:W-:-:S04]  /*beb0*/  IMAD.MOV.U32 R2, RZ, RZ, R18 ;  /* 0x000000ffff027224 */ /* 0x000fc800078e0012 */
[----:B------:R-:W-:Y:S01]  /*bec0*/  IMAD.WIDE.U32 R2, R5, UR8, R2 ;  /* 0x0000000805027c25 */ /* 0x000fe2000f8e0002 */
[----:B------:R-:W-:-:S03]  /*bed0*/  ULDC UR8, c[0x0][0x618] ;  /* 0x0001860000087ab9 */ /* 0x000fc60000000800 */
[----:B------:R-:W-:Y:S01]  /*bee0*/  IMAD R5, R5, UR9, R4 ;  /* 0x0000000905057c24 */ /* 0x000fe2000f8e0204 */
[----:B------:R-:W-:Y:S01]  /*bef0*/  ULDC UR9, c[0x0][0x154] ;  /* 0x0000550000097ab9 */ /* 0x000fe20000000800 */
[----:B0-----:R-:W-:Y:S02]  /*bf00*/  IMAD.MOV R4, RZ, RZ, -R14 ;  /* 0x000000ffff047224 */ /* 0x001fe400078e0a0e */
[----:B------:R-:W0:Y:S01]  /*bf10*/  LDC R14, c[0x0][0x148] ;  /* 0x00005200ff0e7b82 */ /* 0x000e220000000800 */
[----:B------:R-:W-:Y:S02]  /*bf20*/  IMAD.IADD R3, R3, 0x1, R5 ;  /* 0x0000000103037824 */ /* 0x000fe400078e0205 */
[----:B-1----:R-:W-:Y:S01]  /*bf30*/  IMAD R11, R12, R4, R11 ;  /* 0x000000040c0b7224 */ /* 0x002fe200078e020b */
[----:B------:R-:W-:Y:S02]  /*bf40*/  I2FP.F32.U32 R4, R9 ;  /* 0x0000000900047245 */ /* 0x000fe40000201000 */
[----:B------:R-:W-:-:S02]  /*bf50*/  SHF.R.U64 R12, R2, UR8, R3 ;  /* 0x00000008020c7c19 */ /* 0x000fc40008001203 */
[----:B------:R-:W-:Y:S01]  /*bf60*/  SHF.R.U32.HI R3, RZ, UR8, R3 ;  /* 0x00000008ff037c19 */ /* 0x000fe20008011603 */
[----:B------:R-:W-:Y:S01]  /*bf70*/  FMUL R4, R4, UR9 ;  /* 0x0000000904047c20 */ /* 0x000fe20008400000 */
[----:B------:R-:W-:Y:S02]  /*bf80*/  ULDC UR8, c[0x0][0x608] ;  /* 0x0001820000087ab9 */ /* 0x000fe40000000800 */
[--C-:B------:R-:W-:Y:S01]  /*bf90*/  SHF.R.U64 R15, R12, UR8, R3.reuse ;  /* 0x000000080c0f7c19 */ /* 0x100fe20008001203 */
[----:B------:R1:W2:Y:S01]  /*bfa0*/  F2I.U32.TRUNC.NTZ R20, R4 ;  /* 0x0000000400147305 */ /* 0x0002a2000020f000 */
[----:B------:R-:W-:Y:S01]  /*bfb0*/  SHF.R.U32.HI R2, RZ, UR8, R3 ;  /* 0x00000008ff027c19 */ /* 0x000fe20008011603 */
[----:B------:R-:W-:-:S03]  /*bfc0*/  ULDC UR8, c[0x0][0x658] ;  /* 0x0001960000087ab9 */ /* 0x000fc60000000800 */
[--C-:B------:R-:W-:Y:S02]  /*bfd0*/  SHF.R.U64 R13, R15, UR8, R2.reuse ;  /* 0x000000080f0d7c19 */ /* 0x100fe40008001202 */
[----:B------:R-:W-:-:S03]  /*bfe0*/  SHF.R.U32.HI R19, RZ, UR8, R2 ;  /* 0x00000008ff137c19 */ /* 0x000fc60008011602 */
[----:B------:R-:W-:Y:S02]  /*bff0*/  IMAD.MOV.U32 R2, RZ, RZ, R13 ;  /* 0x000000ffff027224 */ /* 0x000fe400078e000d */
[----:B------:R-:W-:Y:S01]  /*c000*/  IMAD.MOV.U32 R3, RZ, RZ, R19 ;  /* 0x000000ffff037224 */ /* 0x000fe200078e0013 */
[----:B-1----:R-:W-:Y:S06]  /*c010*/  @!P1 BRA `(.L_x_306) ;  /* 0x0000000000289947 */ /* 0x002fec0003800000 */
        /* <DEDUP_REMOVED lines=10> */
.L_x_306:
[----:B------:R-:W1:Y:S01]  /*c0c0*/  LDC R4, c[0x0][0x65c] ;  /* 0x00019700ff047b82 */ /* 0x000e620000000800 */
[----:B------:R-:W-:Y:S01]  /*c0d0*/  ULDC UR8, c[0x0][0x648] ;  /* 0x0001920000087ab9 */ /* 0x000fe20000000800 */
[----:B------:R-:W-:Y:S01]  /*c0e0*/  LOP3.LUT R15, R15, UR29, RZ, 0xc0, !PT ;  /* 0x0000001d0f0f7c12 */ /* 0x000fe2000f8ec0ff */
[----:B--2---:R-:W-:Y:S01]  /*c0f0*/  IMAD.MOV R20, RZ, RZ, -R20 ;  /* 0x000000ffff147224 */ /* 0x004fe200078e0a14 */
[----:B------:R-:W-:Y:S01]  /*c100*/  SHF.R.U64 R2, R2, UR8, R3 ;  /* 0x0000000802027c19 */ /* 0x000fe20008001203 */
[----:B------:R-:W-:Y:S01]  /*c110*/  ULDC UR8, c[0x0][0x638] ;  /* 0x00018e0000087ab9 */ /* 0x000fe20000000800 */
[----:B------:R-:W-:Y:S01]  /*c120*/  LOP3.LUT R12, R12, UR4, RZ, 0xc0, !PT ;  /* 0x000000040c0c7c12 */ /* 0x000fe2000f8ec0ff */
[----:B------:R-:W-:Y:S01]  /*c130*/  ULDC UR9, c[0x0][0x610] ;  /* 0x0001840000097ab9 */ /* 0x000fe20000000800 */
[----:B------:R-:W-:Y:S01]  /*c140*/  IMAD.MOV.U32 R3, RZ, RZ, 0x1 ;  /* 0x00000001ff037424 */ /* 0x000fe200078e00ff */
[----:B-1----:R-:W-:Y:S01]  /*c150*/  ISETP.NE.AND P1, PT, R4, 0x1, PT ;  /* 0x000000010400780c */ /* 0x002fe20003f25270 */
[----:B------:R-:W-:-:S02]  /*c160*/  IMAD.MOV R4, RZ, RZ, -R2 ;  /* 0x000000ffff047224 */ /* 0x000fc400078e0a02 */
[----:B------:R-:W-:Y:S02]  /*c170*/  IMAD R2, R2, UR5, R15 ;  /* 0x0000000502027c24 */ /* 0x000fe4000f8e020f */
[----:B------:R-:W-:Y:S01]  /*c180*/  IMAD R13, R4, UR8, R13 ;  /* 0x00000008040d7c24 */ /* 0x000fe2000f8e020d */
[----:B------:R-:W-:-:S07]  /*c190*/  ULDC UR8, c[0x0][0x600] ;  /* 0x0001800000087ab9 */ /* 0x000fce0000000800 */
[----:B0-----:R-:W-:-:S04]  /*c1a0*/  @P1 IMAD R11, R14, R20, R9 ;  /* 0x000000140e0b1224 */ /* 0x001fc800078e0209 */
[----:B------:R-:W-:Y:S02]  /*c1b0*/  IMAD R11, R2, UR9, R11 ;  /* 0x00000009020b7c24 */ /* 0x000fe4000f8e020b */
[----:B------:R-:W-:-:S05]  /*c1c0*/  IMAD R2, R13, UR8, R12 ;  /* 0x000000080d027c24 */ /* 0x000fca000f8e020c */
[----:B------:R-:W-:Y:S02]  /*c1d0*/  SEL R22, R2, R11, !P1 ;  /* 0x0000000b02167207 */ /* 0x000fe40004800000 */
[----:B------:R-:W-:Y:S01]  /*c1e0*/  SEL R19, R11, R2, !P1 ;  /* 0x000000020b137207 */ /* 0x000fe20004800000 */
[----:B------:R-:W-:-:S07]  /*c1f0*/  IMAD.MOV.U32 R2, RZ, RZ, R10 ;  /* 0x000000ffff027224 */ /* 0x000fce00078e000a */
.L_x_304:
[----:B------:R-:W-:Y:S05]  /*c200*/  BSYNC B1 ;  /* 0x0000000000017941 */ /* 0x000fea0003800000 */
.L_x_303:
[----:B------:R-:W-:-:S13]  /*c210*/  LOP3.LUT P1, RZ, R3, 0xff, RZ, 0xc0, !PT ;  /* 0x000000ff03ff7812 */ /* 0x000fda000782c0ff */
[----:B------:R-:W-:Y:S05]  /*c220*/  @P1 BRA `(.L_x_307) ;  /* 0xfffffff000901947 */ /* 0x000fea000383ffff */
[----:B------:R-:W-:Y:S05]  /*c230*/  BSYNC B0 ;  /* 0x0000000000007941 */ /* 0x000fea0003800000 */
.L_x_295:
[----:B------:R-:W-:-:S03]  /*c240*/  UMOV UR8, 0xffffffff ;  /* 0xffffffff00087882 */ /* 0x000fc60000000000 */
[----:B------:R-:W-:Y:S05]  /*c250*/  BRA.DIV UR8, `(.L_x_308) ;  /* 0x00000006081c7947 */ /* 0x000fea000b800000 */
[----:B------:R-:W-:-:S13]  /*c260*/  ELECT P6, URZ, PT ;  /* 0x00000000003f782f */ /* 0x000fda00038c0000 */
.L_x_323:
[----:B------:R-:W-:Y:S04]  /*c270*/  BSSY B0, `(.L_x_309) ;  /* 0x0000022000007945 */ /* 0x000fe80003800000 */
[----:B------:R-:W-:Y:S05]  /*c280*/  @!P6 BRA `(.L_x_310) ;  /* 0x000000000080e947 */ /* 0x000fea0003800000 */
[----:B------:R-:W-:-:S04]  /*c290*/  LOP3.LUT R16, R16, 0x2, RZ, 0xfc, !PT ;  /* 0x0000000210107812 */ /* 0x000fc800078efcff */
[----:B------:R-:W-:-:S13]  /*c2a0*/  ISETP.NE.AND P0, PT, R16, 0x3, PT ;  /* 0x000000031000780c */ /* 0x000fda0003f05270 */
[----:B------:R-:W-:Y:S05]  /*c2b0*/  @!P0 BRA `(.L_x_311) ;  /* 0x0000000000048947 */ /* 0x000fea0003800000 */
[----:B------:R-:W-:Y:S01]  /*c2c0*/  BPT.TRAP 0x1 ;  /* 0x000000040000795c */ /* 0x000fe20000300000 */
.L_x_311:
[----:B------:R-:W0:Y:S01]  /*c2d0*/  S2R R3, SR_CgaCtaId ;  /* 0x0000000000037919 */ /* 0x000e220000008800 */
[----:B------:R-:W-:Y:S02]  /*c2e0*/  MOV R2, 0x400 ;  /* 0x0000040000027802 */ /* 0x000fe40000000f00 */
[----:B------:R-:W-:Y:S02]  /*c2f0*/  SHF.L.U32 R4, R0, 0x1f, RZ ;  /* 0x0000001f00047819 */ /* 0x000fe400000006ff */
[----:B0-----:R-:W-:-:S05]  /*c300*/  LEA R2, R3, R2, 0x18 ;  /* 0x0000000203027211 */ /* 0x001fca00078ec0ff */
[----:B------:R-:W-:-:S04]  /*c310*/  VIADD R2, R2, 0x18 ;  /* 0x0000001802027836 */ /* 0x000fc80000000000 */
[C---:B------:R-:W-:Y:S02]  /*c320*/  IMAD R9, R7.reuse, 0x8, R2 ;  /* 0x0000000807097824 */ /* 0x040fe400078e0202 */
[----:B------:R-:W-:Y:S02]  /*c330*/  VIADD R7, R7, 0x1 ;  /* 0x0000000107077836 */ /* 0x000fe40000000000 */
[----:B------:R-:W0:Y:S03]  /*c340*/  SYNCS.PHASECHK.TRANS64.TRYWAIT P0, [R9+URZ], R4 ;  /* 0x00000004090075a7 */ /* 0x000e26000800017f */
[----:B------:R-:W-:-:S04]  /*c350*/  ISETP.NE.AND P1, PT, R7, 0x3, PT ;  /* 0x000000030700780c */ /* 0x000fc80003f25270 */
[----:B------:R-:W-:Y:S02]  /*c360*/  SEL R3, RZ, 0x1, P1 ;  /* 0x00000001ff037807 */ /* 0x000fe40000800000 */
[----:B------:R-:W-:Y:S02]  /*c370*/  SEL R7, R7, RZ, P1 ;  /* 0x000000ff07077207 */ /* 0x000fe40000800000 */
[----:B------:R-:W-:-:S03]  /*c380*/  LOP3.LUT R11, R0, R3, RZ, 0x3c, !PT ;  /* 0x00000003000b7212 */ /* 0x000fc600078e3cff */
[----:B------:R-:W-:Y:S01]  /*c390*/  IMAD R6, R7, 0x8, R2 ;  /* 0x0000000807067824 */ /* 0x000fe200078e0202 */
[----:B------:R-:W-:Y:S01]  /*c3a0*/  SHF.L.U32 R5, R11, 0x1f, RZ ;  /* 0x0000001f0b057819 */ /* 0x000fe200000006ff */
[----:B0-----:R-:W-:Y:S06]  /*c3b0*/  @!P0 BRA `(.L_x_312) ;  /* 0x0000000000e48947 */ /* 0x001fec0003800000 */
.L_x_324:
[----:B------:R-:W1:Y:S01]  /*c3c0*/  SYNCS.PHASECHK.TRANS64.TRYWAIT P0, [R6+URZ], R5 ;  /* 0x00000005060075a7 */ /* 0x000e62000800017f */
[----:B------:R-:W-:-:S05]  /*c3d0*/  VIADD R0, R7, 0x1 ;  /* 0x0000000107007836 */ /* 0x000fca0000000000 */
[----:B------:R-:W-:-:S04]  /*c3e0*/  ISETP.NE.AND P1, PT, R0, 0x3, PT ;  /* 0x000000030000780c */ /* 0x000fc80003f25270 */
[----:B0-----:R-:W-:Y:S02]  /*c3f0*/  SEL R4, RZ, 0x1, P1 ;  /* 0x00000001ff047807 */ /* 0x001fe40000800000 */
[----:B------:R-:W-:Y:S02]  /*c400*/  SEL R3, R0, RZ, P1 ;  /* 0x000000ff00037207 */ /* 0x000fe40000800000 */
[----:B------:R-:W-:Y:S01]  /*c410*/  LOP3.LUT R0, R11, R4, RZ, 0x3c, !PT ;  /* 0x000000040b007212 */ /* 0x000fe200078e3cff */
[----:B-1----:R-:W-:Y:S06]  /*c420*/  @!P0 BRA `(.L_x_313) ;  /* 0x0000000000dc8947 */ /* 0x002fec0003800000 */
.L_x_325:
[----:B------:R-:W-:Y:S01]  /*c430*/  IMAD R3, R3, 0x8, R2 ;  /* 0x0000000803037824 */ /* 0x000fe200078e0202 */
[----:B------:R-:W-:-:S07]  /*c440*/  SHF.L.U32 R0, R0, 0x1f, RZ ;  /* 0x0000001f00007819 */ /* 0x000fce00000006ff */
.L_x_314:
[----:B-1----:R1:W2:Y:S02]  /*c450*/  SYNCS.PHASECHK.TRANS64.TRYWAIT P0, [R3+URZ], R0 ;  /* 0x00000000030075a7 */ /* 0x0022a4000800017f */
[----:B--2---:R-:W-:Y:S05]  /*c460*/  @!P0 NANOSLEEP.SYNCS 0x989680 ;  /* 0x009896800000895d */ /* 0x004fea0003900000 */
[----:B------:R-:W2:Y:S02]  /*c470*/  @!P0 SYNCS.PHASECHK.TRANS64 P0, [R3+URZ], R0 ;  /* 0x00000000030085a7 */ /* 0x000ea4000800007f */
[----:B--2---:R-:W-:Y:S05]  /*c480*/  @!P0 BRA `(.L_x_314) ;  /* 0xfffffffc00f08947 */ /* 0x004fea000383ffff */
.L_x_310:
[----:B------:R-:W-:Y:S05]  /*c490*/  BSYNC B0 ;  /* 0x0000000000007941 */ /* 0x000fea0003800000 */
.L_x_309:
[----:B------:R-:W-:Y:S05]  /*c4a0*/  EXIT ;  /* 0x000000000000794d */ /* 0x000fea0003800000 */
.L_x_19:
[----:B-1----:R1:W2:Y:S02]  /*c4b0*/  SYNCS.PHASECHK.TRANS64.TRYWAIT P0, [R161+URZ], R0 ;  /* 0x00000000a10075a7 */ /* 0x0022a4000800017f */
[----:B--2---:R-:W-:Y:S05]  /*c4c0*/  @!P0 NANOSLEEP.SYNCS 0x989680 ;  /* 0x009896800000895d */ /* 0x004fea0003900000 */
[----:B------:R-:W2:Y:S02]  /*c4d0*/  @!P0 SYNCS.PHASECHK.TRANS64 P0, [R161+URZ], R0 ;  /* 0x00000000a10085a7 */ /* 0x000ea4000800007f */
[----:B--2---:R-:W-:Y:S05]  /*c4e0*/  @!P0 BRA `(.L_x_19) ;  /* 0xfffffffc00f08947 */ /* 0x004fea000383ffff */
[----:B------:R-:W-:Y:S05]  /*c4f0*/  BRA `(.L_x_315) ;  /* 0xffffff5000707947 */ /* 0x000fea000383ffff */
.L_x_24:
[----:B--2---:R2:W3:Y:S02]  /*c500*/  SYNCS.PHASECHK.TRANS64.TRYWAIT P1, [R3+URZ], R0 ;  /* 0x00000000030075a7 */ /* 0x0044e4000802017f */
[----:B---3--:R-:W-:Y:S05]  /*c510*/  @!P1 NANOSLEEP.SYNCS 0x989680 ;  /* 0x009896800000995d */ /* 0x008fea0003900000 */
[----:B------:R-:W3:Y:S02]  /*c520*/  @!P1 SYNCS.PHASECHK.TRANS64 P1, [R3+URZ], R0 ;  /* 0x00000000030095a7 */ /* 0x000ee4000802007f */
[----:B---3--:R-:W-:Y:S05]  /*c530*/  @!P1 BRA `(.L_x_24) ;  /* 0xfffffffc00f09947 */ /* 0x008fea000383ffff */
[----:B------:R-:W-:Y:S05]  /*c540*/  BRA `(.L_x_23) ;  /* 0xffffff5000dc7947 */ /* 0x000fea000383ffff */
.L_x_29:
[----:B--2---:R-:W-:-:S04]  /*c550*/  IMAD.U32 R5, RZ, RZ, UR6 ;  /* 0x00000006ff057e24 */ /* 0x004fc8000f8e00ff */
[----:B------:R2:W3:Y:S03]  /*c560*/  SYNCS.PHASECHK.TRANS64.TRYWAIT P1, [R5+URZ], R4 ;  /* 0x00000004050075a7 */ /* 0x0004e6000802017f */
[----:B---3--:R-:W-:Y:S05]  /*c570*/  @!P1 NANOSLEEP.SYNCS 0x989680 ;  /* 0x009896800000995d */ /* 0x008fea0003900000 */
[----:B------:R-:W3:Y:S02]  /*c580*/  @!P1 SYNCS.PHASECHK.TRANS64 P1, [R5+URZ], R4 ;  /* 0x00000004050095a7 */ /* 0x000ee4000802007f */
[----:B---3--:R-:W-:Y:S05]  /*c590*/  @!P1 BRA `(.L_x_29) ;  /* 0xfffffffc00ec9947 */ /* 0x008fea000383ffff */
[----:B------:R-:W-:Y:S05]  /*c5a0*/  BRA `(.L_x_28) ;  /* 0xffffff5c00347947 */ /* 0x000fea000383ffff */
.L_x_35:
[----:B-1----:R1:W2:Y:S02]  /*c5b0*/  SYNCS.PHASECHK.TRANS64.TRYWAIT P0, [R161+URZ+0x10], R0 ;  /* 0x00001000a10075a7 */ /* 0x0022a4000800017f */
[----:B--2---:R-:W-:Y:S05]  /*c5c0*/  @!P0 NANOSLEEP.SYNCS 0x989680 ;  /* 0x009896800000895d */ /* 0x004fea0003900000 */
[----:B------:R-:W2:Y:S02]  /*c5d0*/  @!P0 SYNCS.PHASECHK.TRANS64 P0, [R161+URZ+0x10], R0 ;  /* 0x00001000a10085a7 */ /* 0x000ea4000800007f */
[----:B--2---:R-:W-:Y:S05]  /*c5e0*/  @!P0 BRA `(.L_x_35) ;  /* 0xfffffffc00f08947 */ /* 0x004fea000383ffff */
[----:B------:R-:W-:Y:S05]  /*c5f0*/  BRA `(.L_x_316) ;  /* 0xffffff68000c7947 */ /* 0x000fea000383ffff */
.L_x_296:
[----:B------:R-:W-:Y:S01]  /*c600*/  BSSY B1, `(.L_x_317) ;  /* 0x0000006000017945 */ /* 0x000fe20003800000 */
[----:B------:R-:W-:-:S07]  /*c610*/  IMAD.MOV.U32 R15, RZ, RZ, -0x1 ;  /* 0xffffffffff0f7424 */ /* 0x000fce00078e00ff */
[----:B-----5:R-:W-:Y:S05]  /*c620*/  WARPSYNC.COLLECTIVE R15, `(.L_x_318) ;  /* 0x000000000f0c7348 */ /* 0x020fea0003c00000 */
[----:B------:R-:W-:Y:S02]  /*c630*/  ELECT P6, UR62, PT ;  /* 0x00000000003e782f */ /* 0x000fe400038c0000 */
[----:B------:R-:W-:Y:S01]  /*c640*/  MOV R14, UR62 ;  /* 0x0000003e000e7c02 */ /* 0x000fe20008000f00 */
[----:B-----5:R-:W-:Y:S10]  /*c650*/  ENDCOLLECTIVE ;  /* 0x000000000000791b */ /* 0x020ff40003800000 */
.L_x_318:
[----:B------:R-:W-:Y:S05]  /*c660*/  BSYNC B1 ;  /* 0x0000000000017941 */ /* 0x000fea0003800000 */
.L_x_317:
[----:B------:R-:W-:Y:S05]  /*c670*/  BRA `(.L_x_319) ;  /* 0xffffffec00887947 */ /* 0x000fea000383ffff */
.L_x_299:
[----:B0-----:R0:W1:Y:S02]  /*c680*/  SYNCS.PHASECHK.TRANS64.TRYWAIT P1, [R10+URZ+0x18], R5 ;  /* 0x000018050a0075a7 */ /* 0x001064000802017f */
[----:B-1----:R-:W-:Y:S05]  /*c690*/  @!P1 NANOSLEEP.SYNCS 0x989680 ;  /* 0x009896800000995d */ /* 0x002fea0003900000 */
[----:B------:R-:W1:Y:S02]  /*c6a0*/  @!P1 SYNCS.PHASECHK.TRANS64 P1, [R10+URZ+0x18], R5 ;  /* 0x000018050a0095a7 */ /* 0x000e64000802007f */
[----:B-1----:R-:W-:Y:S05]  /*c6b0*/  @!P1 BRA `(.L_x_299) ;  /* 0xfffffffc00f09947 */ /* 0x002fea000383ffff */
[----:B------:R-:W-:Y:S05]  /*c6c0*/  BRA `(.L_x_320) ;  /* 0xffffffec00c07947 */ /* 0x000fea000383ffff */
.L_x_308:
[----:B------:R-:W-:Y:S01]  /*c6d0*/  BSSY B0, `(.L_x_321) ;  /* 0x0000006000007945 */ /* 0x000fe20003800000 */
[----:B------:R-:W-:-:S07]  /*c6e0*/  IMAD.MOV.U32 R15, RZ, RZ, -0x1 ;  /* 0xffffffffff0f7424 */ /* 0x000fce00078e00ff */
[----:B-----5:R-:W-:Y:S05]  /*c6f0*/  WARPSYNC.COLLECTIVE R15, `(.L_x_322) ;  /* 0x000000000f0c7348 */ /* 0x020fea0003c00000 */
[----:B------:R-:W-:Y:S02]  /*c700*/  ELECT P6, UR62, PT ;  /* 0x00000000003e782f */ /* 0x000fe400038c0000 */
[----:B------:R-:W-:Y:S01]  /*c710*/  MOV R14, UR62 ;  /* 0x0000003e000e7c02 */ /* 0x000fe20008000f00 */
[----:B-----5:R-:W-:Y:S10]  /*c720*/  ENDCOLLECTIVE ;  /* 0x000000000000791b */ /* 0x020ff40003800000 */
.L_x_322:
[----:B------:R-:W-:Y:S05]  /*c730*/  BSYNC B0 ;  /* 0x0000000000007941 */ /* 0x000fea0003800000 */
.L_x_321:
[----:B------:R-:W-:Y:S05]  /*c740*/  BRA `(.L_x_323) ;  /* 0xfffffff800c87947 */ /* 0x000fea000383ffff */
.L_x_312:
[----:B0-----:R0:W1:Y:S02]  /*c750*/  SYNCS.PHASECHK.TRANS64.TRYWAIT P0, [R9+URZ], R4 ;  /* 0x00000004090075a7 */ /* 0x001064000800017f */
[----:B-1----:R-:W-:Y:S05]  /*c760*/  @!P0 NANOSLEEP.SYNCS 0x989680 ;  /* 0x009896800000895d */ /* 0x002fea0003900000 */
[----:B------:R-:W1:Y:S02]  /*c770*/  @!P0 SYNCS.PHASECHK.TRANS64 P0, [R9+URZ], R4 ;  /* 0x00000004090085a7 */ /* 0x000e64000800007f */
[----:B-1----:R-:W-:Y:S05]  /*c780*/  @!P0 BRA `(.L_x_312) ;  /* 0xfffffffc00f08947 */ /* 0x002fea000383ffff */
[----:B------:R-:W-:Y:S05]  /*c790*/  BRA `(.L_x_324) ;  /* 0xfffffffc00087947 */ /* 0x000fea000383ffff */
.L_x_313:
[----:B0-----:R0:W1:Y:S02]  /*c7a0*/  SYNCS.PHASECHK.TRANS64.TRYWAIT P0, [R6+URZ], R5 ;  /* 0x00000005060075a7 */ /* 0x001064000800017f */
[----:B-1----:R-:W-:Y:S05]  /*c7b0*/  @!P0 NANOSLEEP.SYNCS 0x989680 ;  /* 0x009896800000895d */ /* 0x002fea0003900000 */
[----:B------:R-:W1:Y:S02]  /*c7c0*/  @!P0 SYNCS.PHASECHK.TRANS64 P0, [R6+URZ], R5 ;  /* 0x00000005060085a7 */ /* 0x000e64000800007f */
[----:B-1----:R-:W-:Y:S05]  /*c7d0*/  @!P0 BRA `(.L_x_313) ;  /* 0xfffffffc00f08947 */ /* 0x002fea000383ffff */
[----:B------:R-:W-:Y:S05]  /*c7e0*/  BRA `(.L_x_325) ;  /* 0xfffffffc00107947 */ /* 0x000fea000383ffff */
.L_x_326:
[----:B------:R-:W-:-:S00]  /*c7f0*/  BRA `(.L_x_326) ;  /* 0xfffffffc00fc7947 */ /* 0x000fc0000383ffff */
[----:B------:R-:W-:-:S00]  /*c800*/  NOP ;  /* 0x0000000000007918 */ /* 0x000fc00000000000 */
[----:B------:R-:W-:-:S00]  /*c810*/  NOP ;  /* 0x0000000000007918 */ /* 0x000fc00000000000 */
[----:B------:R-:W-:-:S00]  /*c820*/  NOP ;  /* 0x0000000000007918 */ /* 0x000fc00000000000 */
[----:B------:R-:W-:-:S00]  /*c830*/  NOP ;  /* 0x0000000000007918 */ /* 0x000fc00000000000 */
[----:B------:R-:W-:-:S00]  /*c840*/  NOP ;  /* 0x0000000000007918 */ /* 0x000fc00000000000 */
[----:B------:R-:W-:-:S00]  /*c850*/  NOP ;  /* 0x0000000000007918 */ /* 0x000fc00000000000 */
[----:B------:R-:W-:-:S00]  /*c860*/  NOP ;  /* 0x0000000000007918 */ /* 0x000fc00000000000 */
[----:B------:R-:W-:-:S00]  /*c870*/  NOP ;  /* 0x0000000000007918 */ /* 0x000fc00000000000 */
.L_x_327:


//--------------------- .nv.global.init           --------------------------
	.section	.nv.global.init,"aw",@progbits
.nv.global.init:
	.type		$str$22,@object
	.size		$str$22,($str$23 - $str$22)
$str$22:
        /*0000*/ 	.byte	0x6b, 0x5f, 0x74, 0x69, 0x6c, 0x65, 0x5f, 0x63, 0x6f, 0x75, 0x6e, 0x74, 0x20, 0x3e, 0x3d, 0x20
        /*0010*/ 	.byte	0x31, 0x00
	.type		$str$23,@object
	.size		$str$23,(__unnamed_1 - $str$23)
$str$23:
        /*0012*/ 	.byte	0x2f, 0x74, 0x6d, 0x70, 0x2f, 0x63, 0x75, 0x74, 0x6c, 0x61, 0x73, 0x73, 0x5f, 0x73, 0x77, 0x65
        /*0022*/ 	.byte	0x65, 0x70, 0x5f, 0x73, 0x72, 0x63, 0x2f, 0x69, 0x6e, 0x63, 0x6c, 0x75, 0x64, 0x65, 0x2f, 0x63
        /*0032*/ 	.byte	0x75, 0x74, 0x6c, 0x61, 0x73, 0x73, 0x2f, 0x67, 0x65, 0x6d, 0x6d, 0x2f, 0x63, 0x6f, 0x6c, 0x6c
        /*0042*/ 	.byte	0x65, 0x63, 0x74, 0x69, 0x76, 0x65, 0x2f, 0x73, 0x6d, 0x39, 0x30, 0x5f, 0x6d, 0x6d, 0x61, 0x5f
        /*0052*/ 	.byte	0x74, 0x6d, 0x61, 0x5f, 0x67, 0x6d, 0x6d, 0x61, 0x5f, 0x73, 0x73, 0x5f, 0x77, 0x61, 0x72, 0x70
        /*0062*/ 	.byte	0x73, 0x70, 0x65, 0x63, 0x69, 0x61, 0x6c, 0x69, 0x7a, 0x65, 0x64, 0x2e, 0x68, 0x70, 0x70, 0x00
	.type		__unnamed_1,@object
	.size		__unnamed_1,(.L_0 - __unnamed_1)
__unnamed_1:
        /*0072*/ 	.byte	0x76, 0x6f, 0x69, 0x64, 0x20, 0x63, 0x75, 0x74, 0x6c, 0x61, 0x73, 0x73, 0x3a, 0x3a, 0x67, 0x65
        /* <DEDUP_REMOVED lines=178> */
        /*0ba2*/ 	.byte	0x00
.L_0:


//--------------------- .nv.shared._ZN7cutlass13device_kernelINS_4gemm6kernel13GemmUniversalIN4cute5tupleIJiiiiEEENS1_10collective13CollectiveMmaINS1_34MainloopSm90TmaGmmaWarpSpecializedILi3ENS5_IJNS4_1CILi2EEESB_NSA_ILi1EEEEEENS1_32KernelTmaWarpSpecializedPingpongEEENS5_IJNSA_ILi64EEENSA_ILi256EEENSA_ILi128EEEEEENS_10tfloat32_tENS5_IJlSC_lEEESK_SL_NS4_8TiledMMAINS4_8MMA_AtomIJNS4_4SM904GMMA30MMA_64x256x8_F32TF32TF32_SS_TNILNSP_7ScaleInE1ELSR_1EEEEEENS4_6LayoutINS5_IJSC_SC_SC_EEENS5_IJNSA_ILi0EEESW_SW_EEEEENS5_IJNS4_10UnderscoreESZ_SZ_EEEEENS4_23SM90_TMA_LOAD_MULTICASTENS4_14ComposedLayoutINS4_7SwizzleILi3ELi4ELi3EEENS4_18smem_ptr_flag_bitsILi32EEENSU_INS5_IJNSA_ILi8EEENSA_ILi32EEEEEENS5_IJS19_SC_EEEEEEEvNS4_8identityES12_S1D_vS1E_EENS_8epilogue10collective6detail29Sm90TmaWarpSpecializedAdapterINS1H_15DefaultEpilogueISK_SL_SL_NS1G_6thread17LinearCombinationISK_Li1EffLNS1L_9ScaleType4KindE0ELNS_15FloatRoundStyleE2ESK_EENS1_15EpilogueDefaultEEEEEvvEEEEvNT_6ParamsE --------------------------
	.section	.nv.shared._ZN7cutlass13device_kernelINS_4gemm6kernel13GemmUniversalIN4cute5tupleIJiiiiEEENS1_10collective13CollectiveMmaINS1_34MainloopSm90TmaGmmaWarpSpecializedILi3ENS5_IJNS4_1CILi2EEESB_NSA_ILi1EEEEEENS1_32KernelTmaWarpSpecializedPingpongEEENS5_IJNSA_ILi64EEENSA_ILi256EEENSA_ILi128EEEEEENS_10tfloat32_tENS5_IJlSC_lEEESK_SL_NS4_8TiledMMAINS4_8MMA_AtomIJNS4_4SM904GMMA30MMA_64x256x8_F32TF32TF32_SS_TNILNSP_7ScaleInE1ELSR_1EEEEEENS4_6LayoutINS5_IJSC_SC_SC_EEENS5_IJNSA_ILi0EEESW_SW_EEEEENS5_IJNS4_10UnderscoreESZ_SZ_EEEEENS4_23SM90_TMA_LOAD_MULTICASTENS4_14ComposedLayoutINS4_7SwizzleILi3ELi4ELi3EEENS4_18smem_ptr_flag_bitsILi32EEENSU_INS5_IJNSA_ILi8EEENSA_ILi32EEEEEENS5_IJS19_SC_EEEEEEEvNS4_8identityES12_S1D_vS1E_EENS_8epilogue10collective6detail29Sm90TmaWarpSpecializedAdapterINS1H_15DefaultEpilogueISK_SL_SL_NS1G_6thread17LinearCombinationISK_Li1EffLNS1L_9ScaleType4KindE0ELNS_15FloatRoundStyleE2ESK_EENS1_15EpilogueDefaultEEEEEvvEEEEvNT_6ParamsE,"aw",@nobits
	.sectionflags	@""
	.align	16
	.zero		1024


//--------------------- .nv.shared.reserved.0     --------------------------
	.section	.nv.shared.reserved.0,"aw",@nobits
	.weak		__nv_reservedSMEM_offset_0_alias
	.size		__nv_reservedSMEM_offset_0_alias, 0, 0
	.other		__nv_reservedSMEM_offset_0_alias,@"STO_CUDA_RESERVED_SHARED STV_DEFAULT"
__nv_reservedSMEM_offset_0_alias:
	.zero		0


//--------------------- .nv.global                --------------------------
	.section	.nv.global,"aw",@nobits
.nv.global:
	.type		_ZN39_INTERNAL_0f22e76d_4_k_cu_478d1369_66874cute1_E,@object
	.size		_ZN39_INTERNAL_0f22e76d_4_k_cu_478d1369_66874cute1_E,(_ZN39_INTERNAL_0f22e76d_4_k_cu_478d1369_66874cuda3std3__45__cpo6cbeginE - _ZN39_INTERNAL_0f22e76d_4_k_cu_478d1369_66874cute1_E)
_ZN39_INTERNAL_0f22e76d_4_k_cu_478d1369_66874cute1_E:
	.zero		1
	.type		_ZN39_INTERNAL_0f22e76d_4_k_cu_478d1369_66874cuda3std3__45__cpo6cbeginE,@object
	.size		_ZN39_INTERNAL_0f22e76d_4_k_cu_478d1369_66874cuda3std3__45__cpo6cbeginE,(_ZN39_INTERNAL_0f22e76d_4_k_cu_478d1369_66874cuda3std3__48in_placeE - _ZN39_INTERNAL_0f22e76d_4_k_cu_478d1369_66874cuda3std3__45__cpo6cbeginE)
_ZN39_INTERNAL_0f22e76d_4_k_cu_478d1369_66874cuda3std3__45__cpo6cbeginE:
	.zero		1
	.type		_ZN39_INTERNAL_0f22e76d_4_k_cu_478d1369_66874cuda3std3__48in_placeE,@object
	.size		_ZN39_INTERNAL_0f22e76d_4_k_cu_478d1369_66874cuda3std3__48in_placeE,(_ZN39_INTERNAL_0f22e76d_4_k_cu_478d1369_66874cuda3std6ranges3__45__cpo9iter_moveE - _ZN39_INTERNAL_0f22e76d_4_k_cu_478d1369_66874cuda3std3__48in_placeE)
_ZN39_INTERNAL_0f22e76d_4_k_cu_478d1369_66874cuda3std3__48in_placeE:
	.zero		1
	.type		_ZN39_INTERNAL_0f22e76d_4_k_cu_478d1369_66874cuda3std6ranges3__45__cpo9iter_moveE,@object
	.size		_ZN39_INTERNAL_0f22e76d_4_k_cu_478d1369_66874cuda3std6ranges3__45__cpo9iter_moveE,(_ZN39_INTERNAL_0f22e76d_4_k_cu_478d1369_66874cuda3std3__45__cpo5beginE - _ZN39_INTERNAL_0f22e76d_4_k_cu_478d1369_66874cuda3std6ranges3__45__cpo9iter_moveE)
_ZN39_INTERNAL_0f22e76d_4_k_cu_478d1369_66874cuda3std6ranges3__45__cpo9iter_moveE:
	.zero		1
	.type		_ZN39_INTERNAL_0f22e76d_4_k_cu_478d1369_66874cuda3std3__45__cpo5beginE,@object
	.size		_ZN39_INTERNAL_0f22e76d_4_k_cu_478d1369_66874cuda3std3__45__cpo5beginE,(_ZN39_INTERNAL_0f22e76d_4_k_cu_478d1369_66874cuda3std3__441_GLOBAL__N__0f22e76d_4_k_cu_478d1369_66876ignoreE - _ZN39_INTERNAL_0f22e76d_4_k_cu_478d1369_66874cuda3std3__45__cpo5beginE)
_ZN39_INTERNAL_0f22e76d_4_k_cu_478d1369_66874cuda3std3__45__cpo5beginE:
	.zero		1
	.type		_ZN39_INTERNAL_0f22e76d_4_k_cu_478d1369_66874cuda3std3__441_GLOBAL__N__0f22e76d_4_k_cu_478d1369_66876ignoreE,@object
	.size		_ZN39_INTERNAL_0f22e76d_4_k_cu_478d1369_66874cuda3std3__441_GLOBAL__N__0f22e76d_4_k_cu_478d1369_66876ignoreE,(_ZN39_INTERNAL_0f22e76d_4_k_cu_478d1369_66874cute7productE - _ZN39_INTERNAL_0f22e76d_4_k_cu_478d1369_66874cuda3std3__441_GLOBAL__N__0f22e76d_4_k_cu_478d1369_66876ignoreE)
_ZN39_INTERNAL_0f22e76d_4_k_cu_478d1369_66874cuda3std3__441_GLOBAL__N__0f22e76d_4_k_cu_478d1369_66876ignoreE:
	.zero		1
	.type		_ZN39_INTERNAL_0f22e76d_4_k_cu_478d1369_66874cute7productE,@object
	.size		_ZN39_INTERNAL_0f22e76d_4_k_cu_478d1369_66874cute7productE,(_ZN39_INTERNAL_0f22e76d_4_k_cu_478d1369_66874cuda3std3__45__cpo3endE - _ZN39_INTERNAL_0f22e76d_4_k_cu_478d1369_66874cute7productE)
_ZN39_INTERNAL_0f22e76d_4_k_cu_478d1369_66874cute7productE:
	.zero		1
	.type		_ZN39_INTERNAL_0f22e76d_4_k_cu_478d1369_66874cuda3std3__45__cpo3endE,@object
	.size		_ZN39_INTERNAL_0f22e76d_4_k_cu_478d1369_66874cuda3std3__45__cpo3endE,(_ZN39_INTERNAL_0f22e76d_4_k_cu_478d1369_66874cuda3std3__419piecewise_constructE - _ZN39_INTERNAL_0f22e76d_4_k_cu_478d1369_66874cuda3std3__45__cpo3endE)
_ZN39_INTERNAL_0f22e76d_4_k_cu_478d1369_66874cuda3std3__45__cpo3endE:
	.zero		1
	.type		_ZN39_INTERNAL_0f22e76d_4_k_cu_478d1369_66874cuda3std3__419piecewise_constructE,@object
	.size		_ZN39_INTERNAL_0f22e76d_4_k_cu_478d1369_66874cuda3std3__419piecewise_constructE,(_ZN39_INTERNAL_0f22e76d_4_k_cu_478d1369_66874cuda3std3__45__cpo4cendE - _ZN39_INTERNAL_0f22e76d_4_k_cu_478d1369_66874cuda3std3__419piecewise_constructE)
_ZN39_INTERNAL_0f22e76d_4_k_cu_478d1369_66874cuda3std3__419piecewise_constructE:
	.zero		1
	.type		_ZN39_INTERNAL_0f22e76d_4_k_cu_478d1369_66874cuda3std3__45__cpo4cendE,@object
	.size		_ZN39_INTERNAL_0f22e76d_4_k_cu_478d1369_66874cuda3std3__45__cpo4cendE,(_ZN39_INTERNAL_0f22e76d_4_k_cu_478d1369_66874cuda3std6ranges3__45__cpo4swapE - _ZN39_INTERNAL_0f22e76d_4_k_cu_478d1369_66874cuda3std3__45__cpo4cendE)
_ZN39_INTERNAL_0f22e76d_4_k_cu_478d1369_66874cuda3std3__45__cpo4cendE:
	.zero		1
	.type		_ZN39_INTERNAL_0f22e76d_4_k_cu_478d1369_66874cuda3std6ranges3__45__cpo4swapE,@object
	.size		_ZN39_INTERNAL_0f22e76d_4_k_cu_478d1369_66874cuda3std6ranges3__45__cpo4swapE,(.L_8 - _ZN39_INTERNAL_0f22e76d_4_k_cu_478d1369_66874cuda3std6ranges3__45__cpo4swapE)
_ZN39_INTERNAL_0f22e76d_4_k_cu_478d1369_66874cuda3std6ranges3__45__cpo4swapE:
	.zero		1
.L_8:


//--------------------- .nv.constant0._ZN7cutlass13device_kernelINS_4gemm6kernel13GemmUniversalIN4cute5tupleIJiiiiEEENS1_10collective13CollectiveMmaINS1_34MainloopSm90TmaGmmaWarpSpecializedILi3ENS5_IJNS4_1CILi2EEESB_NSA_ILi1EEEEEENS1_32KernelTmaWarpSpecializedPingpongEEENS5_IJNSA_ILi64EEENSA_ILi256EEENSA_ILi128EEEEEENS_10tfloat32_tENS5_IJlSC_lEEESK_SL_NS4_8TiledMMAINS4_8MMA_AtomIJNS4_4SM904GMMA30MMA_64x256x8_F32TF32TF32_SS_TNILNSP_7ScaleInE1ELSR_1EEEEEENS4_6LayoutINS5_IJSC_SC_SC_EEENS5_IJNSA_ILi0EEESW_SW_EEEEENS5_IJNS4_10UnderscoreESZ_SZ_EEEEENS4_23SM90_TMA_LOAD_MULTICASTENS4_14ComposedLayoutINS4_7SwizzleILi3ELi4ELi3EEENS4_18smem_ptr_flag_bitsILi32EEENSU_INS5_IJNSA_ILi8EEENSA_ILi32EEEEEENS5_IJS19_SC_EEEEEEEvNS4_8identityES12_S1D_vS1E_EENS_8epilogue10collective6detail29Sm90TmaWarpSpecializedAdapterINS1H_15DefaultEpilogueISK_SL_SL_NS1G_6thread17LinearCombinationISK_Li1EffLNS1L_9ScaleType4KindE0ELNS_15FloatRoundStyleE2ESK_EENS1_15EpilogueDefaultEEEEEvvEEEEvNT_6ParamsE --------------------------
	.section	.nv.constant0._ZN7cutlass13device_kernelINS_4gemm6kernel13GemmUniversalIN4cute5tupleIJiiiiEEENS1_10collective13CollectiveMmaINS1_34MainloopSm90TmaGmmaWarpSpecializedILi3ENS5_IJNS4_1CILi2EEESB_NSA_ILi1EEEEEENS1_32KernelTmaWarpSpecializedPingpongEEENS5_IJNSA_ILi64EEENSA_ILi256EEENSA_ILi128EEEEEENS_10tfloat32_tENS5_IJlSC_lEEESK_SL_NS4_8TiledMMAINS4_8MMA_AtomIJNS4_4SM904GMMA30MMA_64x256x8_F32TF32TF32_SS_TNILNSP_7ScaleInE1ELSR_1EEEEEENS4_6LayoutINS5_IJSC_SC_SC_EEENS5_IJNSA_ILi0EEESW_SW_EEEEENS5_IJNS4_10UnderscoreESZ_SZ_EEEEENS4_23SM90_TMA_LOAD_MULTICASTENS4_14ComposedLayoutINS4_7SwizzleILi3ELi4ELi3EEENS4_18smem_ptr_flag_bitsILi32EEENSU_INS5_IJNSA_ILi8EEENSA_ILi32EEEEEENS5_IJS19_SC_EEEEEEEvNS4_8identityES12_S1D_vS1E_EENS_8epilogue10collective6detail29Sm90TmaWarpSpecializedAdapterINS1H_15DefaultEpilogueISK_SL_SL_NS1G_6thread17LinearCombinationISK_Li1EffLNS1L_9ScaleType4KindE0ELNS_15FloatRoundStyleE2ESK_EENS1_15EpilogueDefaultEEEEEvvEEEEvNT_6ParamsE,"a",@progbits
	.sectionflags	@""
	.align	4
.nv.constant0._ZN7cutlass13device_kernelINS_4gemm6kernel13GemmUniversalIN4cute5tupleIJiiiiEEENS1_10collective13CollectiveMmaINS1_34MainloopSm90TmaGmmaWarpSpecializedILi3ENS5_IJNS4_1CILi2EEESB_NSA_ILi1EEEEEENS1_32KernelTmaWarpSpecializedPingpongEEENS5_IJNSA_ILi64EEENSA_ILi256EEENSA_ILi128EEEEEENS_10tfloat32_tENS5_IJlSC_lEEESK_SL_NS4_8TiledMMAINS4_8MMA_AtomIJNS4_4SM904GMMA30MMA_64x256x8_F32TF32TF32_SS_TNILNSP_7ScaleInE1ELSR_1EEEEEENS4_6LayoutINS5_IJSC_SC_SC_EEENS5_IJNSA_ILi0EEESW_SW_EEEEENS5_IJNS4_10UnderscoreESZ_SZ_EEEEENS4_23SM90_TMA_LOAD_MULTICASTENS4_14ComposedLayoutINS4_7SwizzleILi3ELi4ELi3EEENS4_18smem_ptr_flag_bitsILi32EEENSU_INS5_IJNSA_ILi8EEENSA_ILi32EEEEEENS5_IJS19_SC_EEEEEEEvNS4_8identityES12_S1D_vS1E_EENS_8epilogue10collective6detail29Sm90TmaWarpSpecializedAdapterINS1H_15DefaultEpilogueISK_SL_SL_NS1G_6thread17LinearCombinationISK_Li1EffLNS1L_9ScaleType4KindE0ELNS_15FloatRoundStyleE2ESK_EENS1_15EpilogueDefaultEEEEEvvEEEEvNT_6ParamsE:
	.zero		1664


//--------------------- SYMBOLS --------------------------

	.type		.nv.reservedSmem.offset0,@object
	.size		.nv.reservedSmem.offset0,0x4
	.type		__assertfail,@function
